//
// Generated by NVIDIA NVVM Compiler
//
// Compiler Build ID: CL-36424714
// Cuda compilation tools, release 13.0, V13.0.88
// Based on NVVM 20.0.0
//

.version 9.0
.target sm_100
.address_size 64

	// .globl	_Z23thomasAlgorithmPerBlockPfS_S_S_S_i
.extern .shared .align 16 .b8 A[];

.visible .entry _Z23thomasAlgorithmPerBlockPfS_S_S_S_i(
	.param .u64 .ptr .align 1 _Z23thomasAlgorithmPerBlockPfS_S_S_S_i_param_0,
	.param .u64 .ptr .align 1 _Z23thomasAlgorithmPerBlockPfS_S_S_S_i_param_1,
	.param .u64 .ptr .align 1 _Z23thomasAlgorithmPerBlockPfS_S_S_S_i_param_2,
	.param .u64 .ptr .align 1 _Z23thomasAlgorithmPerBlockPfS_S_S_S_i_param_3,
	.param .u64 .ptr .align 1 _Z23thomasAlgorithmPerBlockPfS_S_S_S_i_param_4,
	.param .u32 _Z23thomasAlgorithmPerBlockPfS_S_S_S_i_param_5
)
{
	.reg .pred 	%p<17>;
	.reg .b32 	%r<71>;
	.reg .b32 	%f<170>;
	.reg .b64 	%rd<86>;

	ld.param.u64 	%rd22, [_Z23thomasAlgorithmPerBlockPfS_S_S_S_i_param_0];
	ld.param.u64 	%rd23, [_Z23thomasAlgorithmPerBlockPfS_S_S_S_i_param_1];
	ld.param.u64 	%rd24, [_Z23thomasAlgorithmPerBlockPfS_S_S_S_i_param_2];
	ld.param.u64 	%rd25, [_Z23thomasAlgorithmPerBlockPfS_S_S_S_i_param_3];
	ld.param.u64 	%rd26, [_Z23thomasAlgorithmPerBlockPfS_S_S_S_i_param_4];
	ld.param.u32 	%r64, [_Z23thomasAlgorithmPerBlockPfS_S_S_S_i_param_5];
	cvta.to.global.u64 	%rd1, %rd22;
	cvta.to.global.u64 	%rd2, %rd26;
	cvta.to.global.u64 	%rd3, %rd25;
	cvta.to.global.u64 	%rd4, %rd23;
	cvta.to.global.u64 	%rd5, %rd24;
	mov.u32 	%r1, %ctaid.x;
	mul.lo.s32 	%r37, %r64, %r1;
	cvt.s64.s32 	%rd6, %r37;
	mul.wide.s32 	%rd27, %r37, 4;
	add.s64 	%rd7, %rd5, %rd27;
	ld.global.f32 	%f1, [%rd7];
	add.s64 	%rd8, %rd4, %rd27;
	ld.global.f32 	%f2, [%rd8];
	div.rn.f32 	%f3, %f1, %f2;
	st.global.f32 	[%rd7], %f3;
	add.s64 	%rd9, %rd3, %rd27;
	ld.global.f32 	%f4, [%rd9];
	ld.global.f32 	%f5, [%rd8];
	div.rn.f32 	%f6, %f4, %f5;
	st.global.f32 	[%rd9], %f6;
	setp.lt.s32 	%p1, %r64, 2;
	@%p1 bra 	$L__BB0_10;
	add.s32 	%r2, %r64, -1;
	add.s32 	%r39, %r64, -2;
	setp.lt.u32 	%p2, %r39, 3;
	mov.b32 	%r63, 1;
	@%p2 bra 	$L__BB0_5;
	cvt.u32.u64 	%r41, %rd6;
	and.b32  	%r42, %r2, -4;
	neg.s32 	%r61, %r42;
	add.s32 	%r60, %r41, 1;
	shl.b64 	%rd28, %rd6, 2;
	add.s64 	%rd29, %rd28, %rd4;
	add.s64 	%rd85, %rd29, 16;
	add.s64 	%rd30, %rd28, 8;
	add.s64 	%rd84, %rd5, %rd30;
	add.s64 	%rd83, %rd3, %rd30;
	mov.b32 	%r59, 0;
$L__BB0_3:
	.pragma "nounroll";
	mul.wide.s32 	%rd31, %r60, 4;
	add.s64 	%rd32, %rd1, %rd31;
	ld.global.f32 	%f7, [%rd85+-12];
	ld.global.f32 	%f8, [%rd32];
	ld.global.f32 	%f9, [%rd84+-8];
	mul.f32 	%f10, %f8, %f9;
	sub.f32 	%f11, %f7, %f10;
	rcp.rn.f32 	%f12, %f11;
	ld.global.f32 	%f13, [%rd84+-4];
	mul.f32 	%f14, %f13, %f12;
	st.global.f32 	[%rd84+-4], %f14;
	ld.global.f32 	%f15, [%rd83+-4];
	ld.global.f32 	%f16, [%rd32];
	ld.global.f32 	%f17, [%rd83+-8];
	mul.f32 	%f18, %f16, %f17;
	sub.f32 	%f19, %f15, %f18;
	mul.f32 	%f20, %f12, %f19;
	st.global.f32 	[%rd83+-4], %f20;
	ld.global.f32 	%f21, [%rd85+-8];
	ld.global.f32 	%f22, [%rd32+4];
	ld.global.f32 	%f23, [%rd84+-4];
	mul.f32 	%f24, %f22, %f23;
	sub.f32 	%f25, %f21, %f24;
	rcp.rn.f32 	%f26, %f25;
	ld.global.f32 	%f27, [%rd84];
	mul.f32 	%f28, %f27, %f26;
	st.global.f32 	[%rd84], %f28;
	ld.global.f32 	%f29, [%rd83];
	ld.global.f32 	%f30, [%rd32+4];
	ld.global.f32 	%f31, [%rd83+-4];
	mul.f32 	%f32, %f30, %f31;
	sub.f32 	%f33, %f29, %f32;
	mul.f32 	%f34, %f26, %f33;
	st.global.f32 	[%rd83], %f34;
	ld.global.f32 	%f35, [%rd85+-4];
	ld.global.f32 	%f36, [%rd32+8];
	ld.global.f32 	%f37, [%rd84];
	mul.f32 	%f38, %f36, %f37;
	sub.f32 	%f39, %f35, %f38;
	rcp.rn.f32 	%f40, %f39;
	ld.global.f32 	%f41, [%rd84+4];
	mul.f32 	%f42, %f41, %f40;
	st.global.f32 	[%rd84+4], %f42;
	ld.global.f32 	%f43, [%rd83+4];
	ld.global.f32 	%f44, [%rd32+8];
	ld.global.f32 	%f45, [%rd83];
	mul.f32 	%f46, %f44, %f45;
	sub.f32 	%f47, %f43, %f46;
	mul.f32 	%f48, %f40, %f47;
	st.global.f32 	[%rd83+4], %f48;
	ld.global.f32 	%f49, [%rd85];
	ld.global.f32 	%f50, [%rd32+12];
	ld.global.f32 	%f51, [%rd84+4];
	mul.f32 	%f52, %f50, %f51;
	sub.f32 	%f53, %f49, %f52;
	rcp.rn.f32 	%f54, %f53;
	ld.global.f32 	%f55, [%rd84+8];
	mul.f32 	%f56, %f55, %f54;
	st.global.f32 	[%rd84+8], %f56;
	ld.global.f32 	%f57, [%rd83+8];
	ld.global.f32 	%f58, [%rd32+12];
	ld.global.f32 	%f59, [%rd83+4];
	mul.f32 	%f60, %f58, %f59;
	sub.f32 	%f61, %f57, %f60;
	mul.f32 	%f62, %f54, %f61;
	st.global.f32 	[%rd83+8], %f62;
	add.s32 	%r61, %r61, 4;
	add.s32 	%r60, %r60, 4;
	add.s32 	%r59, %r59, 4;
	add.s64 	%rd85, %rd85, 16;
	add.s64 	%rd84, %rd84, 16;
	add.s64 	%rd83, %rd83, 16;
	setp.ne.s32 	%p3, %r61, 0;
	@%p3 bra 	$L__BB0_3;
	add.s32 	%r63, %r59, 1;
$L__BB0_5:
	and.b32  	%r13, %r2, 3;
	setp.eq.s32 	%p4, %r13, 0;
	@%p4 bra 	$L__BB0_10;
	setp.eq.s32 	%p5, %r13, 1;
	@%p5 bra 	$L__BB0_8;
	cvt.u32.u64 	%r43, %rd6;
	add.s32 	%r44, %r63, %r43;
	cvt.s64.s32 	%rd33, %r63;
	mul.wide.s32 	%rd34, %r63, 4;
	add.s64 	%rd35, %rd8, %rd34;
	ld.global.f32 	%f63, [%rd35];
	mul.wide.s32 	%rd36, %r44, 4;
	add.s64 	%rd37, %rd1, %rd36;
	ld.global.f32 	%f64, [%rd37];
	add.s64 	%rd38, %rd7, %rd34;
	ld.global.f32 	%f65, [%rd38+-4];
	mul.f32 	%f66, %f64, %f65;
	sub.f32 	%f67, %f63, %f66;
	rcp.rn.f32 	%f68, %f67;
	ld.global.f32 	%f69, [%rd38];
	mul.f32 	%f70, %f69, %f68;
	st.global.f32 	[%rd38], %f70;
	add.s64 	%rd39, %rd9, %rd34;
	ld.global.f32 	%f71, [%rd39];
	ld.global.f32 	%f72, [%rd37];
	ld.global.f32 	%f73, [%rd39+-4];
	mul.f32 	%f74, %f72, %f73;
	sub.f32 	%f75, %f71, %f74;
	mul.f32 	%f76, %f68, %f75;
	st.global.f32 	[%rd39], %f76;
	add.s64 	%rd40, %rd33, %rd6;
	ld.global.f32 	%f77, [%rd35+4];
	shl.b64 	%rd41, %rd40, 2;
	add.s64 	%rd42, %rd1, %rd41;
	ld.global.f32 	%f78, [%rd42+4];
	ld.global.f32 	%f79, [%rd38];
	mul.f32 	%f80, %f78, %f79;
	sub.f32 	%f81, %f77, %f80;
	rcp.rn.f32 	%f82, %f81;
	ld.global.f32 	%f83, [%rd38+4];
	mul.f32 	%f84, %f83, %f82;
	st.global.f32 	[%rd38+4], %f84;
	ld.global.f32 	%f85, [%rd39+4];
	ld.global.f32 	%f86, [%rd42+4];
	ld.global.f32 	%f87, [%rd39];
	mul.f32 	%f88, %f86, %f87;
	sub.f32 	%f89, %f85, %f88;
	mul.f32 	%f90, %f82, %f89;
	st.global.f32 	[%rd39+4], %f90;
	add.s32 	%r63, %r63, 2;
$L__BB0_8:
	and.b32  	%r45, %r2, 1;
	setp.eq.b32 	%p6, %r45, 1;
	not.pred 	%p7, %p6;
	@%p7 bra 	$L__BB0_10;
	cvt.u32.u64 	%r46, %rd6;
	add.s32 	%r47, %r63, %r46;
	mul.wide.s32 	%rd43, %r63, 4;
	add.s64 	%rd44, %rd8, %rd43;
	ld.global.f32 	%f91, [%rd44];
	mul.wide.s32 	%rd45, %r47, 4;
	add.s64 	%rd46, %rd1, %rd45;
	ld.global.f32 	%f92, [%rd46];
	add.s64 	%rd47, %rd7, %rd43;
	ld.global.f32 	%f93, [%rd47+-4];
	mul.f32 	%f94, %f92, %f93;
	sub.f32 	%f95, %f91, %f94;
	rcp.rn.f32 	%f96, %f95;
	ld.global.f32 	%f97, [%rd47];
	mul.f32 	%f98, %f97, %f96;
	st.global.f32 	[%rd47], %f98;
	add.s64 	%rd48, %rd9, %rd43;
	ld.global.f32 	%f99, [%rd48];
	ld.global.f32 	%f100, [%rd46];
	ld.global.f32 	%f101, [%rd48+-4];
	mul.f32 	%f102, %f100, %f101;
	sub.f32 	%f103, %f99, %f102;
	mul.f32 	%f104, %f96, %f103;
	st.global.f32 	[%rd48], %f104;
$L__BB0_10:
	cvt.u32.u64 	%r48, %rd6;
	setp.lt.s32 	%p8, %r64, 2;
	add.s32 	%r16, %r64, -1;
	add.s32 	%r49, %r16, %r48;
	mul.wide.s32 	%rd49, %r16, 4;
	add.s64 	%rd50, %rd9, %rd49;
	ld.global.f32 	%f105, [%rd50];
	mul.wide.s32 	%rd51, %r49, 4;
	add.s64 	%rd52, %rd2, %rd51;
	st.global.f32 	[%rd52], %f105;
	@%p8 bra 	$L__BB0_23;
	add.s32 	%r69, %r64, -2;
	and.b32  	%r18, %r16, 7;
	setp.lt.u32 	%p9, %r69, 7;
	@%p9 bra 	$L__BB0_15;
	and.b32  	%r50, %r16, -8;
	neg.s32 	%r66, %r50;
	add.s64 	%rd19, %rd2, -12;
	mad.lo.s32 	%r51, %r64, %r1, %r64;
	add.s32 	%r65, %r51, -2;
	shl.b64 	%rd53, %rd6, 2;
	add.s64 	%rd54, %rd53, -12;
	add.s64 	%rd20, %rd3, %rd54;
	add.s64 	%rd21, %rd5, %rd54;
$L__BB0_13:
	.pragma "nounroll";
	mul.wide.s32 	%rd55, %r65, 4;
	add.s64 	%rd56, %rd19, %rd55;
	mul.wide.s32 	%rd57, %r69, 4;
	add.s64 	%rd58, %rd20, %rd57;
	add.s64 	%rd59, %rd21, %rd57;
	ld.global.f32 	%f106, [%rd58+12];
	ld.global.f32 	%f107, [%rd59+12];
	ld.global.f32 	%f108, [%rd56+16];
	mul.f32 	%f109, %f107, %f108;
	sub.f32 	%f110, %f106, %f109;
	st.global.f32 	[%rd56+12], %f110;
	ld.global.f32 	%f111, [%rd58+8];
	ld.global.f32 	%f112, [%rd59+8];
	mul.f32 	%f113, %f112, %f110;
	sub.f32 	%f114, %f111, %f113;
	st.global.f32 	[%rd56+8], %f114;
	ld.global.f32 	%f115, [%rd58+4];
	ld.global.f32 	%f116, [%rd59+4];
	mul.f32 	%f117, %f116, %f114;
	sub.f32 	%f118, %f115, %f117;
	st.global.f32 	[%rd56+4], %f118;
	ld.global.f32 	%f119, [%rd58];
	ld.global.f32 	%f120, [%rd59];
	mul.f32 	%f121, %f120, %f118;
	sub.f32 	%f122, %f119, %f121;
	st.global.f32 	[%rd56], %f122;
	ld.global.f32 	%f123, [%rd58+-4];
	ld.global.f32 	%f124, [%rd59+-4];
	mul.f32 	%f125, %f124, %f122;
	sub.f32 	%f126, %f123, %f125;
	st.global.f32 	[%rd56+-4], %f126;
	ld.global.f32 	%f127, [%rd58+-8];
	ld.global.f32 	%f128, [%rd59+-8];
	mul.f32 	%f129, %f128, %f126;
	sub.f32 	%f130, %f127, %f129;
	st.global.f32 	[%rd56+-8], %f130;
	ld.global.f32 	%f131, [%rd58+-12];
	ld.global.f32 	%f132, [%rd59+-12];
	mul.f32 	%f133, %f132, %f130;
	sub.f32 	%f134, %f131, %f133;
	st.global.f32 	[%rd56+-12], %f134;
	ld.global.f32 	%f135, [%rd58+-16];
	ld.global.f32 	%f136, [%rd59+-16];
	mul.f32 	%f137, %f136, %f134;
	sub.f32 	%f138, %f135, %f137;
	st.global.f32 	[%rd56+-16], %f138;
	add.s32 	%r69, %r69, -8;
	add.s32 	%r66, %r66, 8;
	add.s32 	%r65, %r65, -8;
	add.s32 	%r64, %r64, -8;
	setp.ne.s32 	%p10, %r66, 0;
	@%p10 bra 	$L__BB0_13;
	add.s32 	%r69, %r64, -2;
$L__BB0_15:
	setp.eq.s32 	%p11, %r18, 0;
	@%p11 bra 	$L__BB0_23;
	and.b32  	%r31, %r16, 3;
	setp.lt.u32 	%p12, %r18, 4;
	@%p12 bra 	$L__BB0_18;
	add.s32 	%r53, %r69, %r48;
	cvt.s64.s32 	%rd60, %r69;
	mul.wide.s32 	%rd61, %r69, 4;
	add.s64 	%rd62, %rd9, %rd61;
	ld.global.f32 	%f139, [%rd62];
	add.s64 	%rd63, %rd7, %rd61;
	ld.global.f32 	%f140, [%rd63];
	mul.wide.s32 	%rd64, %r53, 4;
	add.s64 	%rd65, %rd2, %rd64;
	ld.global.f32 	%f141, [%rd65+4];
	mul.f32 	%f142, %f140, %f141;
	sub.f32 	%f143, %f139, %f142;
	st.global.f32 	[%rd65], %f143;
	add.s64 	%rd66, %rd60, %rd6;
	ld.global.f32 	%f144, [%rd62+-4];
	ld.global.f32 	%f145, [%rd63+-4];
	mul.f32 	%f146, %f145, %f143;
	sub.f32 	%f147, %f144, %f146;
	shl.b64 	%rd67, %rd66, 2;
	add.s64 	%rd68, %rd2, %rd67;
	st.global.f32 	[%rd68+-4], %f147;
	ld.global.f32 	%f148, [%rd62+-8];
	ld.global.f32 	%f149, [%rd63+-8];
	mul.f32 	%f150, %f149, %f147;
	sub.f32 	%f151, %f148, %f150;
	st.global.f32 	[%rd68+-8], %f151;
	ld.global.f32 	%f152, [%rd62+-12];
	ld.global.f32 	%f153, [%rd63+-12];
	mul.f32 	%f154, %f153, %f151;
	sub.f32 	%f155, %f152, %f154;
	st.global.f32 	[%rd68+-12], %f155;
	add.s32 	%r69, %r69, -4;
$L__BB0_18:
	setp.eq.s32 	%p13, %r31, 0;
	@%p13 bra 	$L__BB0_23;
	setp.eq.s32 	%p14, %r31, 1;
	@%p14 bra 	$L__BB0_21;
	add.s32 	%r55, %r69, %r48;
	cvt.s64.s32 	%rd69, %r69;
	mul.wide.s32 	%rd70, %r69, 4;
	add.s64 	%rd71, %rd9, %rd70;
	ld.global.f32 	%f156, [%rd71];
	add.s64 	%rd72, %rd7, %rd70;
	ld.global.f32 	%f157, [%rd72];
	mul.wide.s32 	%rd73, %r55, 4;
	add.s64 	%rd74, %rd2, %rd73;
	ld.global.f32 	%f158, [%rd74+4];
	mul.f32 	%f159, %f157, %f158;
	sub.f32 	%f160, %f156, %f159;
	st.global.f32 	[%rd74], %f160;
	add.s64 	%rd75, %rd69, %rd6;
	ld.global.f32 	%f161, [%rd71+-4];
	ld.global.f32 	%f162, [%rd72+-4];
	mul.f32 	%f163, %f162, %f160;
	sub.f32 	%f164, %f161, %f163;
	shl.b64 	%rd76, %rd75, 2;
	add.s64 	%rd77, %rd2, %rd76;
	st.global.f32 	[%rd77+-4], %f164;
	add.s32 	%r69, %r69, -2;
$L__BB0_21:
	and.b32  	%r56, %r16, 1;
	setp.eq.b32 	%p15, %r56, 1;
	not.pred 	%p16, %p15;
	@%p16 bra 	$L__BB0_23;
	add.s32 	%r58, %r69, %r48;
	mul.wide.s32 	%rd78, %r69, 4;
	add.s64 	%rd79, %rd9, %rd78;
	ld.global.f32 	%f165, [%rd79];
	add.s64 	%rd80, %rd7, %rd78;
	ld.global.f32 	%f166, [%rd80];
	mul.wide.s32 	%rd81, %r58, 4;
	add.s64 	%rd82, %rd2, %rd81;
	ld.global.f32 	%f167, [%rd82+4];
	mul.f32 	%f168, %f166, %f167;
	sub.f32 	%f169, %f165, %f168;
	st.global.f32 	[%rd82], %f169;
$L__BB0_23:
	ret;

}
	// .globl	_Z24thomasAlgorithmPerThreadPfS_S_S_S_ii
.visible .entry _Z24thomasAlgorithmPerThreadPfS_S_S_S_ii(
	.param .u64 .ptr .align 1 _Z24thomasAlgorithmPerThreadPfS_S_S_S_ii_param_0,
	.param .u64 .ptr .align 1 _Z24thomasAlgorithmPerThreadPfS_S_S_S_ii_param_1,
	.param .u64 .ptr .align 1 _Z24thomasAlgorithmPerThreadPfS_S_S_S_ii_param_2,
	.param .u64 .ptr .align 1 _Z24thomasAlgorithmPerThreadPfS_S_S_S_ii_param_3,
	.param .u64 .ptr .align 1 _Z24thomasAlgorithmPerThreadPfS_S_S_S_ii_param_4,
	.param .u32 _Z24thomasAlgorithmPerThreadPfS_S_S_S_ii_param_5,
	.param .u32 _Z24thomasAlgorithmPerThreadPfS_S_S_S_ii_param_6
)
{
	.reg .pred 	%p<18>;
	.reg .b32 	%r<65>;
	.reg .b32 	%f<170>;
	.reg .b64 	%rd<89>;

	ld.param.u64 	%rd23, [_Z24thomasAlgorithmPerThreadPfS_S_S_S_ii_param_1];
	ld.param.u64 	%rd24, [_Z24thomasAlgorithmPerThreadPfS_S_S_S_ii_param_2];
	ld.param.u64 	%rd25, [_Z24thomasAlgorithmPerThreadPfS_S_S_S_ii_param_3];
	ld.param.u64 	%rd26, [_Z24thomasAlgorithmPerThreadPfS_S_S_S_ii_param_4];
	ld.param.u32 	%r58, [_Z24thomasAlgorithmPerThreadPfS_S_S_S_ii_param_5];
	ld.param.u32 	%r38, [_Z24thomasAlgorithmPerThreadPfS_S_S_S_ii_param_6];
	cvta.to.global.u64 	%rd1, %rd26;
	mov.u32 	%r1, %tid.x;
	mul.lo.s32 	%r2, %r58, %r1;
	setp.ge.u32 	%p1, %r1, %r38;
	@%p1 bra 	$L__BB1_24;
	cvta.to.global.u64 	%rd2, %rd24;
	cvta.to.global.u64 	%rd3, %rd23;
	cvta.to.global.u64 	%rd4, %rd25;
	cvt.s64.s32 	%rd5, %r2;
	mul.wide.s32 	%rd27, %r2, 4;
	add.s64 	%rd6, %rd2, %rd27;
	ld.global.f32 	%f1, [%rd6];
	add.s64 	%rd7, %rd3, %rd27;
	ld.global.f32 	%f2, [%rd7];
	div.rn.f32 	%f3, %f1, %f2;
	st.global.f32 	[%rd6], %f3;
	add.s64 	%rd8, %rd4, %rd27;
	ld.global.f32 	%f4, [%rd8];
	ld.global.f32 	%f5, [%rd7];
	div.rn.f32 	%f6, %f4, %f5;
	st.global.f32 	[%rd8], %f6;
	setp.lt.s32 	%p2, %r58, 2;
	@%p2 bra 	$L__BB1_11;
	add.s32 	%r3, %r58, -1;
	add.s32 	%r40, %r58, -2;
	setp.lt.u32 	%p3, %r40, 3;
	mov.b32 	%r57, 1;
	@%p3 bra 	$L__BB1_6;
	and.b32  	%r42, %r3, -4;
	neg.s32 	%r55, %r42;
	add.s32 	%r54, %r2, 1;
	shl.b64 	%rd28, %rd5, 2;
	add.s64 	%rd29, %rd28, %rd3;
	add.s64 	%rd88, %rd29, 16;
	add.s64 	%rd30, %rd28, 8;
	add.s64 	%rd87, %rd2, %rd30;
	add.s64 	%rd86, %rd4, %rd30;
	mov.b32 	%r53, 0;
$L__BB1_4:
	.pragma "nounroll";
	ld.param.u64 	%rd84, [_Z24thomasAlgorithmPerThreadPfS_S_S_S_ii_param_0];
	mul.wide.s32 	%rd31, %r54, 4;
	cvta.to.global.u64 	%rd32, %rd84;
	add.s64 	%rd33, %rd32, %rd31;
	ld.global.f32 	%f7, [%rd88+-12];
	ld.global.f32 	%f8, [%rd33];
	ld.global.f32 	%f9, [%rd87+-8];
	mul.f32 	%f10, %f8, %f9;
	sub.f32 	%f11, %f7, %f10;
	rcp.rn.f32 	%f12, %f11;
	ld.global.f32 	%f13, [%rd87+-4];
	mul.f32 	%f14, %f13, %f12;
	st.global.f32 	[%rd87+-4], %f14;
	ld.global.f32 	%f15, [%rd86+-4];
	ld.global.f32 	%f16, [%rd33];
	ld.global.f32 	%f17, [%rd86+-8];
	mul.f32 	%f18, %f16, %f17;
	sub.f32 	%f19, %f15, %f18;
	mul.f32 	%f20, %f12, %f19;
	st.global.f32 	[%rd86+-4], %f20;
	ld.global.f32 	%f21, [%rd88+-8];
	ld.global.f32 	%f22, [%rd33+4];
	ld.global.f32 	%f23, [%rd87+-4];
	mul.f32 	%f24, %f22, %f23;
	sub.f32 	%f25, %f21, %f24;
	rcp.rn.f32 	%f26, %f25;
	ld.global.f32 	%f27, [%rd87];
	mul.f32 	%f28, %f27, %f26;
	st.global.f32 	[%rd87], %f28;
	ld.global.f32 	%f29, [%rd86];
	ld.global.f32 	%f30, [%rd33+4];
	ld.global.f32 	%f31, [%rd86+-4];
	mul.f32 	%f32, %f30, %f31;
	sub.f32 	%f33, %f29, %f32;
	mul.f32 	%f34, %f26, %f33;
	st.global.f32 	[%rd86], %f34;
	ld.global.f32 	%f35, [%rd88+-4];
	ld.global.f32 	%f36, [%rd33+8];
	ld.global.f32 	%f37, [%rd87];
	mul.f32 	%f38, %f36, %f37;
	sub.f32 	%f39, %f35, %f38;
	rcp.rn.f32 	%f40, %f39;
	ld.global.f32 	%f41, [%rd87+4];
	mul.f32 	%f42, %f41, %f40;
	st.global.f32 	[%rd87+4], %f42;
	ld.global.f32 	%f43, [%rd86+4];
	ld.global.f32 	%f44, [%rd33+8];
	ld.global.f32 	%f45, [%rd86];
	mul.f32 	%f46, %f44, %f45;
	sub.f32 	%f47, %f43, %f46;
	mul.f32 	%f48, %f40, %f47;
	st.global.f32 	[%rd86+4], %f48;
	ld.global.f32 	%f49, [%rd88];
	ld.global.f32 	%f50, [%rd33+12];
	ld.global.f32 	%f51, [%rd87+4];
	mul.f32 	%f52, %f50, %f51;
	sub.f32 	%f53, %f49, %f52;
	rcp.rn.f32 	%f54, %f53;
	ld.global.f32 	%f55, [%rd87+8];
	mul.f32 	%f56, %f55, %f54;
	st.global.f32 	[%rd87+8], %f56;
	ld.global.f32 	%f57, [%rd86+8];
	ld.global.f32 	%f58, [%rd33+12];
	ld.global.f32 	%f59, [%rd86+4];
	mul.f32 	%f60, %f58, %f59;
	sub.f32 	%f61, %f57, %f60;
	mul.f32 	%f62, %f54, %f61;
	st.global.f32 	[%rd86+8], %f62;
	add.s32 	%r55, %r55, 4;
	add.s32 	%r54, %r54, 4;
	add.s32 	%r53, %r53, 4;
	add.s64 	%rd88, %rd88, 16;
	add.s64 	%rd87, %rd87, 16;
	add.s64 	%rd86, %rd86, 16;
	setp.ne.s32 	%p4, %r55, 0;
	@%p4 bra 	$L__BB1_4;
	add.s32 	%r57, %r53, 1;
$L__BB1_6:
	and.b32  	%r14, %r3, 3;
	setp.eq.s32 	%p5, %r14, 0;
	@%p5 bra 	$L__BB1_11;
	ld.param.u64 	%rd85, [_Z24thomasAlgorithmPerThreadPfS_S_S_S_ii_param_0];
	cvta.to.global.u64 	%rd18, %rd85;
	setp.eq.s32 	%p6, %r14, 1;
	@%p6 bra 	$L__BB1_9;
	add.s32 	%r43, %r57, %r2;
	cvt.s64.s32 	%rd34, %r57;
	mul.wide.s32 	%rd35, %r57, 4;
	add.s64 	%rd36, %rd7, %rd35;
	ld.global.f32 	%f63, [%rd36];
	mul.wide.s32 	%rd37, %r43, 4;
	add.s64 	%rd38, %rd18, %rd37;
	ld.global.f32 	%f64, [%rd38];
	add.s64 	%rd39, %rd6, %rd35;
	ld.global.f32 	%f65, [%rd39+-4];
	mul.f32 	%f66, %f64, %f65;
	sub.f32 	%f67, %f63, %f66;
	rcp.rn.f32 	%f68, %f67;
	ld.global.f32 	%f69, [%rd39];
	mul.f32 	%f70, %f69, %f68;
	st.global.f32 	[%rd39], %f70;
	add.s64 	%rd40, %rd8, %rd35;
	ld.global.f32 	%f71, [%rd40];
	ld.global.f32 	%f72, [%rd38];
	ld.global.f32 	%f73, [%rd40+-4];
	mul.f32 	%f74, %f72, %f73;
	sub.f32 	%f75, %f71, %f74;
	mul.f32 	%f76, %f68, %f75;
	st.global.f32 	[%rd40], %f76;
	add.s64 	%rd41, %rd34, %rd5;
	ld.global.f32 	%f77, [%rd36+4];
	shl.b64 	%rd42, %rd41, 2;
	add.s64 	%rd43, %rd18, %rd42;
	ld.global.f32 	%f78, [%rd43+4];
	ld.global.f32 	%f79, [%rd39];
	mul.f32 	%f80, %f78, %f79;
	sub.f32 	%f81, %f77, %f80;
	rcp.rn.f32 	%f82, %f81;
	ld.global.f32 	%f83, [%rd39+4];
	mul.f32 	%f84, %f83, %f82;
	st.global.f32 	[%rd39+4], %f84;
	ld.global.f32 	%f85, [%rd40+4];
	ld.global.f32 	%f86, [%rd43+4];
	ld.global.f32 	%f87, [%rd40];
	mul.f32 	%f88, %f86, %f87;
	sub.f32 	%f89, %f85, %f88;
	mul.f32 	%f90, %f82, %f89;
	st.global.f32 	[%rd40+4], %f90;
	add.s32 	%r57, %r57, 2;
$L__BB1_9:
	and.b32  	%r44, %r3, 1;
	setp.eq.b32 	%p7, %r44, 1;
	not.pred 	%p8, %p7;
	@%p8 bra 	$L__BB1_11;
	add.s32 	%r45, %r57, %r2;
	mul.wide.s32 	%rd44, %r57, 4;
	add.s64 	%rd45, %rd7, %rd44;
	ld.global.f32 	%f91, [%rd45];
	mul.wide.s32 	%rd46, %r45, 4;
	add.s64 	%rd47, %rd18, %rd46;
	ld.global.f32 	%f92, [%rd47];
	add.s64 	%rd48, %rd6, %rd44;
	ld.global.f32 	%f93, [%rd48+-4];
	mul.f32 	%f94, %f92, %f93;
	sub.f32 	%f95, %f91, %f94;
	rcp.rn.f32 	%f96, %f95;
	ld.global.f32 	%f97, [%rd48];
	mul.f32 	%f98, %f97, %f96;
	st.global.f32 	[%rd48], %f98;
	add.s64 	%rd49, %rd8, %rd44;
	ld.global.f32 	%f99, [%rd49];
	ld.global.f32 	%f100, [%rd47];
	ld.global.f32 	%f101, [%rd49+-4];
	mul.f32 	%f102, %f100, %f101;
	sub.f32 	%f103, %f99, %f102;
	mul.f32 	%f104, %f96, %f103;
	st.global.f32 	[%rd49], %f104;
$L__BB1_11:
	setp.lt.s32 	%p9, %r58, 2;
	add.s32 	%r17, %r58, -1;
	add.s32 	%r46, %r17, %r2;
	mul.wide.s32 	%rd50, %r17, 4;
	add.s64 	%rd51, %rd8, %rd50;
	ld.global.f32 	%f105, [%rd51];
	mul.wide.s32 	%rd52, %r46, 4;
	add.s64 	%rd53, %rd1, %rd52;
	st.global.f32 	[%rd53], %f105;
	@%p9 bra 	$L__BB1_24;
	add.s32 	%r63, %r58, -2;
	and.b32  	%r19, %r17, 7;
	setp.lt.u32 	%p10, %r63, 7;
	@%p10 bra 	$L__BB1_16;
	and.b32  	%r47, %r17, -8;
	neg.s32 	%r60, %r47;
	add.s64 	%rd19, %rd1, -12;
	mad.lo.s32 	%r48, %r58, %r1, %r58;
	add.s32 	%r59, %r48, -2;
	shl.b64 	%rd54, %rd5, 2;
	add.s64 	%rd55, %rd54, -12;
	add.s64 	%rd20, %rd4, %rd55;
	add.s64 	%rd21, %rd2, %rd55;
$L__BB1_14:
	.pragma "nounroll";
	mul.wide.s32 	%rd56, %r59, 4;
	add.s64 	%rd57, %rd19, %rd56;
	mul.wide.s32 	%rd58, %r63, 4;
	add.s64 	%rd59, %rd20, %rd58;
	add.s64 	%rd60, %rd21, %rd58;
	ld.global.f32 	%f106, [%rd59+12];
	ld.global.f32 	%f107, [%rd60+12];
	ld.global.f32 	%f108, [%rd57+16];
	mul.f32 	%f109, %f107, %f108;
	sub.f32 	%f110, %f106, %f109;
	st.global.f32 	[%rd57+12], %f110;
	ld.global.f32 	%f111, [%rd59+8];
	ld.global.f32 	%f112, [%rd60+8];
	mul.f32 	%f113, %f112, %f110;
	sub.f32 	%f114, %f111, %f113;
	st.global.f32 	[%rd57+8], %f114;
	ld.global.f32 	%f115, [%rd59+4];
	ld.global.f32 	%f116, [%rd60+4];
	mul.f32 	%f117, %f116, %f114;
	sub.f32 	%f118, %f115, %f117;
	st.global.f32 	[%rd57+4], %f118;
	ld.global.f32 	%f119, [%rd59];
	ld.global.f32 	%f120, [%rd60];
	mul.f32 	%f121, %f120, %f118;
	sub.f32 	%f122, %f119, %f121;
	st.global.f32 	[%rd57], %f122;
	ld.global.f32 	%f123, [%rd59+-4];
	ld.global.f32 	%f124, [%rd60+-4];
	mul.f32 	%f125, %f124, %f122;
	sub.f32 	%f126, %f123, %f125;
	st.global.f32 	[%rd57+-4], %f126;
	ld.global.f32 	%f127, [%rd59+-8];
	ld.global.f32 	%f128, [%rd60+-8];
	mul.f32 	%f129, %f128, %f126;
	sub.f32 	%f130, %f127, %f129;
	st.global.f32 	[%rd57+-8], %f130;
	ld.global.f32 	%f131, [%rd59+-12];
	ld.global.f32 	%f132, [%rd60+-12];
	mul.f32 	%f133, %f132, %f130;
	sub.f32 	%f134, %f131, %f133;
	st.global.f32 	[%rd57+-12], %f134;
	ld.global.f32 	%f135, [%rd59+-16];
	ld.global.f32 	%f136, [%rd60+-16];
	mul.f32 	%f137, %f136, %f134;
	sub.f32 	%f138, %f135, %f137;
	st.global.f32 	[%rd57+-16], %f138;
	add.s32 	%r63, %r63, -8;
	add.s32 	%r60, %r60, 8;
	add.s32 	%r59, %r59, -8;
	add.s32 	%r58, %r58, -8;
	setp.ne.s32 	%p11, %r60, 0;
	@%p11 bra 	$L__BB1_14;
	add.s32 	%r63, %r58, -2;
$L__BB1_16:
	setp.eq.s32 	%p12, %r19, 0;
	@%p12 bra 	$L__BB1_24;
	and.b32  	%r32, %r17, 3;
	setp.lt.u32 	%p13, %r19, 4;
	@%p13 bra 	$L__BB1_19;
	add.s32 	%r49, %r63, %r2;
	cvt.s64.s32 	%rd61, %r63;
	mul.wide.s32 	%rd62, %r63, 4;
	add.s64 	%rd63, %rd8, %rd62;
	ld.global.f32 	%f139, [%rd63];
	add.s64 	%rd64, %rd6, %rd62;
	ld.global.f32 	%f140, [%rd64];
	mul.wide.s32 	%rd65, %r49, 4;
	add.s64 	%rd66, %rd1, %rd65;
	ld.global.f32 	%f141, [%rd66+4];
	mul.f32 	%f142, %f140, %f141;
	sub.f32 	%f143, %f139, %f142;
	st.global.f32 	[%rd66], %f143;
	add.s64 	%rd67, %rd61, %rd5;
	ld.global.f32 	%f144, [%rd63+-4];
	ld.global.f32 	%f145, [%rd64+-4];
	mul.f32 	%f146, %f145, %f143;
	sub.f32 	%f147, %f144, %f146;
	shl.b64 	%rd68, %rd67, 2;
	add.s64 	%rd69, %rd1, %rd68;
	st.global.f32 	[%rd69+-4], %f147;
	ld.global.f32 	%f148, [%rd63+-8];
	ld.global.f32 	%f149, [%rd64+-8];
	mul.f32 	%f150, %f149, %f147;
	sub.f32 	%f151, %f148, %f150;
	st.global.f32 	[%rd69+-8], %f151;
	ld.global.f32 	%f152, [%rd63+-12];
	ld.global.f32 	%f153, [%rd64+-12];
	mul.f32 	%f154, %f153, %f151;
	sub.f32 	%f155, %f152, %f154;
	st.global.f32 	[%rd69+-12], %f155;
	add.s32 	%r63, %r63, -4;
$L__BB1_19:
	setp.eq.s32 	%p14, %r32, 0;
	@%p14 bra 	$L__BB1_24;
	setp.eq.s32 	%p15, %r32, 1;
	@%p15 bra 	$L__BB1_22;
	add.s32 	%r50, %r63, %r2;
	cvt.s64.s32 	%rd70, %r63;
	mul.wide.s32 	%rd71, %r63, 4;
	add.s64 	%rd72, %rd8, %rd71;
	ld.global.f32 	%f156, [%rd72];
	add.s64 	%rd73, %rd6, %rd71;
	ld.global.f32 	%f157, [%rd73];
	mul.wide.s32 	%rd74, %r50, 4;
	add.s64 	%rd75, %rd1, %rd74;
	ld.global.f32 	%f158, [%rd75+4];
	mul.f32 	%f159, %f157, %f158;
	sub.f32 	%f160, %f156, %f159;
	st.global.f32 	[%rd75], %f160;
	add.s64 	%rd76, %rd70, %rd5;
	ld.global.f32 	%f161, [%rd72+-4];
	ld.global.f32 	%f162, [%rd73+-4];
	mul.f32 	%f163, %f162, %f160;
	sub.f32 	%f164, %f161, %f163;
	shl.b64 	%rd77, %rd76, 2;
	add.s64 	%rd78, %rd1, %rd77;
	st.global.f32 	[%rd78+-4], %f164;
	add.s32 	%r63, %r63, -2;
$L__BB1_22:
	and.b32  	%r51, %r17, 1;
	setp.eq.b32 	%p16, %r51, 1;
	not.pred 	%p17, %p16;
	@%p17 bra 	$L__BB1_24;
	add.s32 	%r52, %r63, %r2;
	mul.wide.s32 	%rd79, %r63, 4;
	add.s64 	%rd80, %rd8, %rd79;
	ld.global.f32 	%f165, [%rd80];
	add.s64 	%rd81, %rd6, %rd79;
	ld.global.f32 	%f166, [%rd81];
	mul.wide.s32 	%rd82, %r52, 4;
	add.s64 	%rd83, %rd1, %rd82;
	ld.global.f32 	%f167, [%rd83+4];
	mul.f32 	%f168, %f166, %f167;
	sub.f32 	%f169, %f165, %f168;
	st.global.f32 	[%rd83], %f169;
$L__BB1_24:
	ret;

}
	// .globl	_Z11PDE_diff_k4ffffffiPA16384_A1024_fi
.visible .entry _Z11PDE_diff_k4ffffffiPA16384_A1024_fi(
	.param .f32 _Z11PDE_diff_k4ffffffiPA16384_A1024_fi_param_0,
	.param .f32 _Z11PDE_diff_k4ffffffiPA16384_A1024_fi_param_1,
	.param .f32 _Z11PDE_diff_k4ffffffiPA16384_A1024_fi_param_2,
	.param .f32 _Z11PDE_diff_k4ffffffiPA16384_A1024_fi_param_3,
	.param .f32 _Z11PDE_diff_k4ffffffiPA16384_A1024_fi_param_4,
	.param .f32 _Z11PDE_diff_k4ffffffiPA16384_A1024_fi_param_5,
	.param .u32 _Z11PDE_diff_k4ffffffiPA16384_A1024_fi_param_6,
	.param .u64 .ptr .align 1 _Z11PDE_diff_k4ffffffiPA16384_A1024_fi_param_7,
	.param .u32 _Z11PDE_diff_k4ffffffiPA16384_A1024_fi_param_8
)
{
	.reg .pred 	%p<16>;
	.reg .b32 	%r<73>;
	.reg .b32 	%f<126>;
	.reg .b64 	%rd<7>;
	.reg .b64 	%fd<11>;

	ld.param.f32 	%f45, [_Z11PDE_diff_k4ffffffiPA16384_A1024_fi_param_0];
	ld.param.f32 	%f48, [_Z11PDE_diff_k4ffffffiPA16384_A1024_fi_param_1];
	ld.param.f32 	%f49, [_Z11PDE_diff_k4ffffffiPA16384_A1024_fi_param_2];
	ld.param.f32 	%f50, [_Z11PDE_diff_k4ffffffiPA16384_A1024_fi_param_5];
	ld.param.u32 	%r18, [_Z11PDE_diff_k4ffffffiPA16384_A1024_fi_param_6];
	ld.param.u64 	%rd2, [_Z11PDE_diff_k4ffffffiPA16384_A1024_fi_param_7];
	ld.param.u32 	%r19, [_Z11PDE_diff_k4ffffffiPA16384_A1024_fi_param_8];
	cvta.to.global.u64 	%rd3, %rd2;
	mov.u32 	%r1, %tid.x;
	mov.u32 	%r20, %ctaid.x;
	cvt.rn.f32.u32 	%f51, %r20;
	fma.rn.f32 	%f1, %f49, %f51, %f50;
	mul.f32 	%f52, %f1, 0fBF000000;
	fma.rn.f32 	%f53, %f1, %f52, 0f3DCCCCCD;
	mul.f32 	%f54, %f1, %f1;
	mul.f32 	%f55, %f45, %f54;
	mul.f32 	%f2, %f48, %f48;
	div.rn.f32 	%f3, %f55, %f2;
	mul.f32 	%f56, %f45, %f53;
	div.rn.f32 	%f4, %f56, %f48;
	mul.wide.u32 	%rd4, %r20, 4096;
	add.s64 	%rd5, %rd3, %rd4;
	mul.wide.u32 	%rd6, %r1, 4;
	add.s64 	%rd1, %rd5, %rd6;
	ld.global.f32 	%f57, [%rd1];
	shl.b32 	%r21, %r1, 2;
	mov.u32 	%r22, A;
	add.s32 	%r23, %r22, %r21;
	add.s32 	%r2, %r23, 12288;
	st.shared.f32 	[%r23+12288], %f57;
	bar.sync 	0;
	div.s32 	%r3, %r18, %r19;
	setp.lt.s32 	%p1, %r3, 2;
	@%p1 bra 	$L__BB2_25;
	add.f32 	%f58, %f3, %f4;
	cvt.f64.f32 	%fd1, %f1;
	cvt.f64.f32 	%fd2, %f2;
	cvt.f64.f32 	%fd3, %f45;
	mul.f64 	%fd4, %fd1, 0d3FE0000000000000;
	mul.f64 	%fd5, %fd4, %fd1;
	mul.f64 	%fd6, %fd5, %fd3;
	div.rn.f64 	%fd7, %fd6, %fd2;
	sub.f32 	%f59, %f3, %f4;
	add.s32 	%r25, %r1, 1;
	setp.eq.s32 	%p2, %r1, 1023;
	and.b32  	%r26, %r1, 1;
	setp.eq.b32 	%p3, %r26, 1;
	selp.b32 	%r27, 512, 0, %p3;
	shr.u32 	%r28, %r1, 1;
	or.b32  	%r4, %r27, %r28;
	max.u32 	%r29, %r1, 1;
	add.s32 	%r5, %r29, -1;
	selp.b32 	%r6, 0, %r25, %p2;
	shl.b32 	%r30, %r6, 2;
	add.s32 	%r32, %r22, %r30;
	add.s32 	%r7, %r32, 8192;
	shl.b32 	%r33, %r4, 2;
	add.s32 	%r8, %r22, %r33;
	mul.f32 	%f5, %f59, 0fBE800000;
	add.f64 	%fd8, %fd7, 0d3FF0000000000000;
	cvt.rn.f32.f64 	%f6, %fd8;
	mul.f32 	%f7, %f58, 0fBE800000;
	mul.f32 	%f8, %f59, 0f3E800000;
	mov.f64 	%fd9, 0d3FF0000000000000;
	sub.f64 	%fd10, %fd9, %fd7;
	cvt.rn.f32.f64 	%f9, %fd10;
	mul.f32 	%f10, %f58, 0f3E800000;
	mov.b32 	%r71, 1;
$L__BB2_2:
	shl.b32 	%r34, %r71, 10;
	and.b32  	%r10, %r34, 1024;
	shl.b32 	%r35, %r71, 12;
	and.b32  	%r36, %r35, 4096;
	mov.u32 	%r37, A;
	add.s32 	%r38, %r37, %r36;
	add.s32 	%r11, %r38, 12288;
	setp.eq.s32 	%p4, %r1, 1023;
	@%p4 bra 	$L__BB2_5;
	setp.ne.s32 	%p5, %r1, 0;
	@%p5 bra 	$L__BB2_6;
	ld.param.f32 	%f110, [_Z11PDE_diff_k4ffffffiPA16384_A1024_fi_param_3];
	st.shared.f32 	[%r11], %f110;
	bra.uni 	$L__BB2_7;
$L__BB2_5:
	ld.param.f32 	%f112, [_Z11PDE_diff_k4ffffffiPA16384_A1024_fi_param_4];
	st.shared.f32 	[%r11+4092], %f112;
	bra.uni 	$L__BB2_7;
$L__BB2_6:
	shl.b32 	%r39, %r10, 2;
	xor.b32  	%r40, %r39, 4096;
	add.s32 	%r41, %r2, %r40;
	ld.shared.f32 	%f60, [%r41+4];
	ld.shared.f32 	%f61, [%r41];
	mul.f32 	%f62, %f61, %f9;
	fma.rn.f32 	%f63, %f10, %f60, %f62;
	ld.shared.f32 	%f64, [%r41+-4];
	fma.rn.f32 	%f65, %f8, %f64, %f63;
	add.s32 	%r42, %r2, %r39;
	st.shared.f32 	[%r42], %f65;
$L__BB2_7:
	setp.eq.s32 	%p6, %r1, 1023;
	st.shared.f32 	[%r2+-8192], %f6;
	@%p6 bra 	$L__BB2_9;
	setp.eq.s32 	%p7, %r1, 0;
	st.shared.f32 	[%r2+-4092], %f7;
	@%p7 bra 	$L__BB2_10;
$L__BB2_9:
	setp.ne.s32 	%p8, %r1, 0;
	st.shared.f32 	[%r2+-12288], %f5;
	@%p8 bra 	$L__BB2_11;
$L__BB2_10:
	mov.b32 	%r43, 0;
	st.shared.u32 	[A], %r43;
	st.shared.u32 	[A+8192], %r43;
$L__BB2_11:
	st.shared.u32 	[%r2+8192], %r1;
	bar.sync 	0;
	shl.b32 	%r45, %r1, 2;
	add.s32 	%r12, %r11, %r45;
	mov.b32 	%r72, 0;
$L__BB2_12:
	ld.shared.u32 	%r14, [%r2+8192];
	ld.shared.f32 	%f114, [%r2+-12288];
	ld.shared.f32 	%f118, [%r2+-8192];
	ld.shared.f32 	%f116, [%r2+-4096];
	ld.shared.f32 	%f119, [%r12];
	abs.f32 	%f66, %f114;
	setp.leu.f32 	%p9, %f66, 0f33D6BF95;
	@%p9 bra 	$L__BB2_14;
	shl.b32 	%r46, %r5, 2;
	mov.u32 	%r47, A;
	add.s32 	%r48, %r47, %r46;
	ld.shared.f32 	%f67, [%r48+8192];
	ld.shared.f32 	%f68, [%r48+4096];
	ld.shared.f32 	%f69, [%r48];
	add.s32 	%r49, %r11, %r46;
	ld.shared.f32 	%f70, [%r49];
	mul.f32 	%f71, %f114, %f116;
	div.rn.f32 	%f72, %f71, %f68;
	sub.f32 	%f118, %f118, %f72;
	mul.f32 	%f73, %f114, %f70;
	div.rn.f32 	%f74, %f73, %f68;
	sub.f32 	%f119, %f119, %f74;
	neg.f32 	%f75, %f114;
	mul.f32 	%f76, %f69, %f75;
	div.rn.f32 	%f114, %f76, %f68;
	neg.f32 	%f77, %f67;
	mul.f32 	%f78, %f116, %f77;
	div.rn.f32 	%f116, %f78, %f68;
$L__BB2_14:
	ld.shared.f32 	%f23, [%r7];
	abs.f32 	%f79, %f23;
	setp.leu.f32 	%p10, %f79, 0f33D6BF95;
	@%p10 bra 	$L__BB2_16;
	ld.shared.f32 	%f80, [%r7+-8192];
	ld.shared.f32 	%f81, [%r7+-4096];
	add.s32 	%r51, %r11, %r30;
	ld.shared.f32 	%f82, [%r51];
	mul.f32 	%f83, %f23, %f80;
	div.rn.f32 	%f84, %f83, %f81;
	sub.f32 	%f118, %f118, %f84;
	mul.f32 	%f85, %f23, %f82;
	div.rn.f32 	%f86, %f85, %f81;
	sub.f32 	%f119, %f119, %f86;
$L__BB2_16:
	bar.sync 	0;
	setp.eq.s32 	%p11, %r72, 10;
	@%p11 bra 	$L__BB2_22;
	st.shared.f32 	[%r8], %f114;
	st.shared.f32 	[%r8+4096], %f118;
	st.shared.f32 	[%r8+8192], %f116;
	add.s32 	%r53, %r11, %r33;
	st.shared.f32 	[%r53], %f119;
	st.shared.u32 	[%r8+20480], %r14;
	bar.sync 	0;
	ld.shared.u32 	%r15, [%r2+8192];
	ld.shared.f32 	%f120, [%r2+-12288];
	ld.shared.f32 	%f124, [%r2+-8192];
	ld.shared.f32 	%f122, [%r2+-4096];
	ld.shared.f32 	%f125, [%r12];
	abs.f32 	%f87, %f120;
	setp.leu.f32 	%p12, %f87, 0f33D6BF95;
	@%p12 bra 	$L__BB2_19;
	shl.b32 	%r54, %r5, 2;
	mov.u32 	%r55, A;
	add.s32 	%r56, %r55, %r54;
	ld.shared.f32 	%f88, [%r56+8192];
	ld.shared.f32 	%f89, [%r56+4096];
	ld.shared.f32 	%f90, [%r56];
	add.s32 	%r57, %r11, %r54;
	ld.shared.f32 	%f91, [%r57];
	mul.f32 	%f92, %f120, %f122;
	div.rn.f32 	%f93, %f92, %f89;
	sub.f32 	%f124, %f124, %f93;
	mul.f32 	%f94, %f120, %f91;
	div.rn.f32 	%f95, %f94, %f89;
	sub.f32 	%f125, %f125, %f95;
	neg.f32 	%f96, %f120;
	mul.f32 	%f97, %f90, %f96;
	div.rn.f32 	%f120, %f97, %f89;
	neg.f32 	%f98, %f88;
	mul.f32 	%f99, %f122, %f98;
	div.rn.f32 	%f122, %f99, %f89;
$L__BB2_19:
	ld.shared.f32 	%f40, [%r7];
	abs.f32 	%f100, %f40;
	setp.leu.f32 	%p13, %f100, 0f33D6BF95;
	@%p13 bra 	$L__BB2_21;
	ld.shared.f32 	%f101, [%r7+-8192];
	ld.shared.f32 	%f102, [%r7+-4096];
	add.s32 	%r59, %r11, %r30;
	ld.shared.f32 	%f103, [%r59];
	mul.f32 	%f104, %f40, %f101;
	div.rn.f32 	%f105, %f104, %f102;
	sub.f32 	%f124, %f124, %f105;
	mul.f32 	%f106, %f40, %f103;
	div.rn.f32 	%f107, %f106, %f102;
	sub.f32 	%f125, %f125, %f107;
$L__BB2_21:
	bar.sync 	0;
	st.shared.f32 	[%r8], %f120;
	st.shared.f32 	[%r8+4096], %f124;
	st.shared.f32 	[%r8+8192], %f122;
	add.s32 	%r61, %r11, %r33;
	st.shared.f32 	[%r61], %f125;
	st.shared.u32 	[%r8+20480], %r15;
	bar.sync 	0;
	add.s32 	%r72, %r72, 2;
	bra.uni 	$L__BB2_12;
$L__BB2_22:
	setp.ne.s32 	%p14, %r1, 0;
	div.rn.f32 	%f108, %f119, %f118;
	ld.shared.u32 	%r62, [%r2+8192];
	shl.b32 	%r63, %r62, 2;
	add.s32 	%r64, %r11, %r63;
	st.shared.f32 	[%r64], %f108;
	bar.sync 	0;
	@%p14 bra 	$L__BB2_24;
	ld.param.f32 	%f113, [_Z11PDE_diff_k4ffffffiPA16384_A1024_fi_param_4];
	ld.param.f32 	%f111, [_Z11PDE_diff_k4ffffffiPA16384_A1024_fi_param_3];
	st.shared.f32 	[%r11], %f111;
	st.shared.f32 	[%r11+4092], %f113;
$L__BB2_24:
	bar.sync 	0;
	add.s32 	%r71, %r71, 1;
	setp.ne.s32 	%p15, %r71, %r3;
	@%p15 bra 	$L__BB2_2;
$L__BB2_25:
	shr.u32 	%r65, %r18, 31;
	add.s32 	%r66, %r18, %r65;
	and.b32  	%r67, %r66, 1048574;
	sub.s32 	%r68, %r18, %r67;
	shl.b32 	%r69, %r68, 12;
	add.s32 	%r70, %r2, %r69;
	ld.shared.f32 	%f109, [%r70];
	st.global.f32 	[%rd1], %f109;
	ret;

}


// ===== COMPILED SASS (sm_100) =====

	.target	sm_100

	.elftype	@"ET_EXEC"


//--------------------- .note.nv.tkinfo           --------------------------
	.section	.note.nv.tkinfo,"",@"SHT_NOTE"
	.sectionflags	@"SHF_NOTE_NV_TKINFO"
	.tkinfo
        /*0018*/ 	.word	0x00000002
        /*0030*/ 	.string	""
        /*0030*/ 	.string	"ptxas"
        /*0030*/ 	.string	"Cuda compilation tools, release 13.0, V13.0.88"
        /*0030*/ 	.string	"Build cuda_13.0.r13.0/compiler.36424714_0"
        /*0030*/ 	.string	"-arch sm_100 -m 64 "



//--------------------- .note.nv.cuinfo           --------------------------
	.section	.note.nv.cuinfo,"",@"SHT_NOTE"
	.sectionflags	@"SHF_NOTE_NV_CUINFO"
        /*0018*/ 	.short	0x0002
        /*001a*/ 	.short	0x0064
        /*001c*/ 	.short	0x0082
	.zero		2


//--------------------- .nv.info                  --------------------------
	.section	.nv.info,"",@"SHT_CUDA_INFO"
	.align	4


	//----- nvinfo : EIATTR_REGCOUNT
	.align		4
        /*0000*/ 	.byte	0x04, 0x2f
        /*0002*/ 	.short	(.L_1 - .L_0)
	.align		4
.L_0:
        /*0004*/ 	.word	index@(_Z23thomasAlgorithmPerBlockPfS_S_S_S_i)
        /*0008*/ 	.word	0x00000020


	//----- nvinfo : EIATTR_FRAME_SIZE
	.align		4
.L_1:
        /*000c*/ 	.byte	0x04, 0x11
        /*000e*/ 	.short	(.L_3 - .L_2)
	.align		4
.L_2:
        /*0010*/ 	.word	index@($__internal_5_$__cuda_sm3x_div_rn_noftz_f32_slowpath)
        /*0014*/ 	.word	0x00000000


	//----- nvinfo : EIATTR_FRAME_SIZE
	.align		4
.L_3:
        /*0018*/ 	.byte	0x04, 0x11
        /*001a*/ 	.short	(.L_5 - .L_4)
	.align		4
.L_4:
        /*001c*/ 	.word	index@($__internal_4_$__cuda_sm20_rcp_rn_f32_slowpath)
        /*0020*/ 	.word	0x00000000


	//----- nvinfo : EIATTR_FRAME_SIZE
	.align		4
.L_5:
        /*0024*/ 	.byte	0x04, 0x11
        /*0026*/ 	.short	(.L_7 - .L_6)
	.align		4
.L_6:
        /*0028*/ 	.word	index@(_Z23thomasAlgorithmPerBlockPfS_S_S_S_i)
        /*002c*/ 	.word	0x00000000


	//----- nvinfo : EIATTR_REGCOUNT
	.align		4
.L_7:
        /*0030*/ 	.byte	0x04, 0x2f
        /*0032*/ 	.short	(.L_9 - .L_8)
	.align		4
.L_8:
        /*0034*/ 	.word	index@(_Z24thomasAlgorithmPerThreadPfS_S_S_S_ii)
        /*0038*/ 	.word	0x00000020


	//----- nvinfo : EIATTR_FRAME_SIZE
	.align		4
.L_9:
        /*003c*/ 	.byte	0x04, 0x11
        /*003e*/ 	.short	(.L_11 - .L_10)
	.align		4
.L_10:
        /*0040*/ 	.word	index@($__internal_3_$__cuda_sm3x_div_rn_noftz_f32_slowpath)
        /*0044*/ 	.word	0x00000000


	//----- nvinfo : EIATTR_FRAME_SIZE
	.align		4
.L_11:
        /*0048*/ 	.byte	0x04, 0x11
        /*004a*/ 	.short	(.L_13 - .L_12)
	.align		4
.L_12:
        /*004c*/ 	.word	index@($__internal_2_$__cuda_sm20_rcp_rn_f32_slowpath)
        /*0050*/ 	.word	0x00000000


	//----- nvinfo : EIATTR_FRAME_SIZE
	.align		4
.L_13:
        /*0054*/ 	.byte	0x04, 0x11
        /*0056*/ 	.short	(.L_15 - .L_14)
	.align		4
.L_14:
        /*0058*/ 	.word	index@(_Z24thomasAlgorithmPerThreadPfS_S_S_S_ii)
        /*005c*/ 	.word	0x00000000


	//----- nvinfo : EIATTR_REGCOUNT
	.align		4
.L_15:
        /*0060*/ 	.byte	0x04, 0x2f
        /*0062*/ 	.short	(.L_17 - .L_16)
	.align		4
.L_16:
        /*0064*/ 	.word	index@(_Z11PDE_diff_k4ffffffiPA16384_A1024_fi)
        /*0068*/ 	.word	0x0000002b


	//----- nvinfo : EIATTR_FRAME_SIZE
	.align		4
.L_17:
        /*006c*/ 	.byte	0x04, 0x11
        /*006e*/ 	.short	(.L_19 - .L_18)
	.align		4
.L_18:
        /*0070*/ 	.word	index@($__internal_1_$__cuda_sm3x_div_rn_noftz_f32_slowpath)
        /*0074*/ 	.word	0x00000000


	//----- nvinfo : EIATTR_FRAME_SIZE
	.align		4
.L_19:
        /*0078*/ 	.byte	0x04, 0x11
        /*007a*/ 	.short	(.L_21 - .L_20)
	.align		4
.L_20:
        /*007c*/ 	.word	index@($__internal_0_$__cuda_sm20_div_rn_f64_full)
        /*0080*/ 	.word	0x00000000


	//----- nvinfo : EIATTR_FRAME_SIZE
	.align		4
.L_21:
        /*0084*/ 	.byte	0x04, 0x11
        /*0086*/ 	.short	(.L_23 - .L_22)
	.align		4
.L_22:
        /*0088*/ 	.word	index@(_Z11PDE_diff_k4ffffffiPA16384_A1024_fi)
        /*008c*/ 	.word	0x00000000


	//----- nvinfo : EIATTR_MIN_STACK_SIZE
	.align		4
.L_23:
        /*0090*/ 	.byte	0x04, 0x12
        /*0092*/ 	.short	(.L_25 - .L_24)
	.align		4
.L_24:
        /*0094*/ 	.word	index@(_Z11PDE_diff_k4ffffffiPA16384_A1024_fi)
        /*0098*/ 	.word	0x00000000


	//----- nvinfo : EIATTR_MIN_STACK_SIZE
	.align		4
.L_25:
        /*009c*/ 	.byte	0x04, 0x12
        /*009e*/ 	.short	(.L_27 - .L_26)
	.align		4
.L_26:
        /*00a0*/ 	.word	index@(_Z24thomasAlgorithmPerThreadPfS_S_S_S_ii)
        /*00a4*/ 	.word	0x00000000


	//----- nvinfo : EIATTR_MIN_STACK_SIZE
	.align		4
.L_27:
        /*00a8*/ 	.byte	0x04, 0x12
        /*00aa*/ 	.short	(.L_29 - .L_28)
	.align		4
.L_28:
        /*00ac*/ 	.word	index@(_Z23thomasAlgorithmPerBlockPfS_S_S_S_i)
        /*00b0*/ 	.word	0x00000000
.L_29:


//--------------------- .nv.compat                --------------------------
	.section	.nv.compat,"",@"SHT_CUDA_COMPAT_INFO"
	.align	4
        /*0000*/ 	.byte	0x02, 0x09, 0x00, 0x00, 0x02, 0x02, 0x01, 0x00, 0x02, 0x05, 0x05, 0x00, 0x03, 0x07, 0x01, 0x01
        /*0010*/ 	.byte	0x02, 0x03, 0x00, 0x00, 0x02, 0x06, 0x01, 0x00, 0x04, 0x0b, 0x08, 0x00, 0x01, 0x00, 0x00, 0x00
        /*0020*/ 	.byte	0x00, 0x00, 0x00, 0x00


//--------------------- .nv.info._Z11PDE_diff_k4ffffffiPA16384_A1024_fi --------------------------
	.section	.nv.info._Z11PDE_diff_k4ffffffiPA16384_A1024_fi,"",@"SHT_CUDA_INFO"
	.sectionflags	@""
	.align	4


	//----- nvinfo : EIATTR_CUDA_API_VERSION
	.align		4
        /*0000*/ 	.byte	0x04, 0x37
        /*0002*/ 	.short	(.L_31 - .L_30)
.L_30:
        /*0004*/ 	.word	0x00000082


	//----- nvinfo : EIATTR_KPARAM_INFO
	.align		4
.L_31:
        /*0008*/ 	.byte	0x04, 0x17
        /*000a*/ 	.short	(.L_33 - .L_32)
.L_32:
        /*000c*/ 	.word	0x00000000
        /*0010*/ 	.short	0x0008
        /*0012*/ 	.short	0x0028
        /*0014*/ 	.byte	0x00, 0xf0, 0x11, 0x00


	//----- nvinfo : EIATTR_KPARAM_INFO
	.align		4
.L_33:
        /*0018*/ 	.byte	0x04, 0x17
        /*001a*/ 	.short	(.L_35 - .L_34)
.L_34:
        /*001c*/ 	.word	0x00000000
        /*0020*/ 	.short	0x0007
        /*0022*/ 	.short	0x0020
        /*0024*/ 	.byte	0x00, 0xf5, 0x21, 0x00


	//----- nvinfo : EIATTR_KPARAM_INFO
	.align		4
.L_35:
        /*0028*/ 	.byte	0x04, 0x17
        /*002a*/ 	.short	(.L_37 - .L_36)
.L_36:
        /*002c*/ 	.word	0x00000000
        /*0030*/ 	.short	0x0006
        /*0032*/ 	.short	0x0018
        /*0034*/ 	.byte	0x00, 0xf0, 0x11, 0x00


	//----- nvinfo : EIATTR_KPARAM_INFO
	.align		4
.L_37:
        /*0038*/ 	.byte	0x04, 0x17
        /*003a*/ 	.short	(.L_39 - .L_38)
.L_38:
        /*003c*/ 	.word	0x00000000
        /*0040*/ 	.short	0x0005
        /*0042*/ 	.short	0x0014
        /*0044*/ 	.byte	0x00, 0xf0, 0x11, 0x00


	//----- nvinfo : EIATTR_KPARAM_INFO
	.align		4
.L_39:
        /*0048*/ 	.byte	0x04, 0x17
        /*004a*/ 	.short	(.L_41 - .L_40)
.L_40:
        /*004c*/ 	.word	0x00000000
        /*0050*/ 	.short	0x0004
        /*0052*/ 	.short	0x0010
        /*0054*/ 	.byte	0x00, 0xf0, 0x11, 0x00


	//----- nvinfo : EIATTR_KPARAM_INFO
	.align		4
.L_41:
        /*0058*/ 	.byte	0x04, 0x17
        /*005a*/ 	.short	(.L_43 - .L_42)
.L_42:
        /*005c*/ 	.word	0x00000000
        /*0060*/ 	.short	0x0003
        /*0062*/ 	.short	0x000c
        /*0064*/ 	.byte	0x00, 0xf0, 0x11, 0x00


	//----- nvinfo : EIATTR_KPARAM_INFO
	.align		4
.L_43:
        /*0068*/ 	.byte	0x04, 0x17
        /*006a*/ 	.short	(.L_45 - .L_44)
.L_44:
        /*006c*/ 	.word	0x00000000
        /*0070*/ 	.short	0x0002
        /*0072*/ 	.short	0x0008
        /*0074*/ 	.byte	0x00, 0xf0, 0x11, 0x00


	//----- nvinfo : EIATTR_KPARAM_INFO
	.align		4
.L_45:
        /*0078*/ 	.byte	0x04, 0x17
        /*007a*/ 	.short	(.L_47 - .L_46)
.L_46:
        /*007c*/ 	.word	0x00000000
        /*0080*/ 	.short	0x0001
        /*0082*/ 	.short	0x0004
        /*0084*/ 	.byte	0x00, 0xf0, 0x11, 0x00


	//----- nvinfo : EIATTR_KPARAM_INFO
	.align		4
.L_47:
        /*0088*/ 	.byte	0x04, 0x17
        /*008a*/ 	.short	(.L_49 - .L_48)
.L_48:
        /*008c*/ 	.word	0x00000000
        /*0090*/ 	.short	0x0000
        /*0092*/ 	.short	0x0000
        /*0094*/ 	.byte	0x00, 0xf0, 0x11, 0x00


	//----- nvinfo : EIATTR_SPARSE_MMA_MASK
	.align		4
.L_49:
        /*0098*/ 	.byte	0x03, 0x50
        /*009a*/ 	.short	0x0000


	//----- nvinfo : EIATTR_MAXREG_COUNT
	.align		4
        /*009c*/ 	.byte	0x03, 0x1b
        /*009e*/ 	.short	0x00ff


	//----- nvinfo : EIATTR_NUM_BARRIERS
	.align		4
        /*00a0*/ 	.byte	0x02, 0x4c
        /*00a2*/ 	.byte	0x01
	.zero		1


	//----- nvinfo : EIATTR_MERCURY_ISA_VERSION
	.align		4
        /*00a4*/ 	.byte	0x03, 0x5f
        /*00a6*/ 	.short	0x0101


	//----- nvinfo : EIATTR_VRC_CTA_INIT_COUNT
	.align		4
        /*00a8*/ 	.byte	0x02, 0x4a
	.zero		1
	.zero		1


	//----- nvinfo : EIATTR_EXIT_INSTR_OFFSETS
	.align		4
        /*00ac*/ 	.byte	0x04, 0x1c
        /*00ae*/ 	.short	(.L_51 - .L_50)


	//   ....[0]....
.L_50:
        /*00b0*/ 	.word	0x00001de0


	//----- nvinfo : EIATTR_CRS_STACK_SIZE
	.align		4
.L_51:
        /*00b4*/ 	.byte	0x04, 0x1e
        /*00b6*/ 	.short	(.L_53 - .L_52)
.L_52:
        /*00b8*/ 	.word	0x00000000


	//----- nvinfo : EIATTR_CBANK_PARAM_SIZE
	.align		4
.L_53:
        /*00bc*/ 	.byte	0x03, 0x19
        /*00be*/ 	.short	0x002c


	//----- nvinfo : EIATTR_PARAM_CBANK
	.align		4
        /*00c0*/ 	.byte	0x04, 0x0a
        /*00c2*/ 	.short	(.L_55 - .L_54)
	.align		4
.L_54:
        /*00c4*/ 	.word	index@(.nv.constant0._Z11PDE_diff_k4ffffffiPA16384_A1024_fi)
        /*00c8*/ 	.short	0x0380
        /*00ca*/ 	.short	0x002c


	//----- nvinfo : EIATTR_SW_WAR
	.align		4
.L_55:
        /*00cc*/ 	.byte	0x04, 0x36
        /*00ce*/ 	.short	(.L_57 - .L_56)
.L_56:
        /*00d0*/ 	.word	0x00000008
.L_57:


//--------------------- .nv.info._Z24thomasAlgorithmPerThreadPfS_S_S_S_ii --------------------------
	.section	.nv.info._Z24thomasAlgorithmPerThreadPfS_S_S_S_ii,"",@"SHT_CUDA_INFO"
	.sectionflags	@""
	.align	4


	//----- nvinfo : EIATTR_CUDA_API_VERSION
	.align		4
        /*0000*/ 	.byte	0x04, 0x37
        /*0002*/ 	.short	(.L_59 - .L_58)
.L_58:
        /*0004*/ 	.word	0x00000082


	//----- nvinfo : EIATTR_KPARAM_INFO
	.align		4
.L_59:
        /*0008*/ 	.byte	0x04, 0x17
        /*000a*/ 	.short	(.L_61 - .L_60)
.L_60:
        /*000c*/ 	.word	0x00000000
        /*0010*/ 	.short	0x0006
        /*0012*/ 	.short	0x002c
        /*0014*/ 	.byte	0x00, 0xf0, 0x11, 0x00


	//----- nvinfo : EIATTR_KPARAM_INFO
	.align		4
.L_61:
        /*0018*/ 	.byte	0x04, 0x17
        /*001a*/ 	.short	(.L_63 - .L_62)
.L_62:
        /*001c*/ 	.word	0x00000000
        /*0020*/ 	.short	0x0005
        /*0022*/ 	.short	0x0028
        /*0024*/ 	.byte	0x00, 0xf0, 0x11, 0x00


	//----- nvinfo : EIATTR_KPARAM_INFO
	.align		4
.L_63:
        /*0028*/ 	.byte	0x04, 0x17
        /*002a*/ 	.short	(.L_65 - .L_64)
.L_64:
        /*002c*/ 	.word	0x00000000
        /*0030*/ 	.short	0x0004
        /*0032*/ 	.short	0x0020
        /*0034*/ 	.byte	0x00, 0xf5, 0x21, 0x00


	//----- nvinfo : EIATTR_KPARAM_INFO
	.align		4
.L_65:
        /*0038*/ 	.byte	0x04, 0x17
        /*003a*/ 	.short	(.L_67 - .L_66)
.L_66:
        /*003c*/ 	.word	0x00000000
        /*0040*/ 	.short	0x0003
        /*0042*/ 	.short	0x0018
        /*0044*/ 	.byte	0x00, 0xf5, 0x21, 0x00


	//----- nvinfo : EIATTR_KPARAM_INFO
	.align		4
.L_67:
        /*0048*/ 	.byte	0x04, 0x17
        /*004a*/ 	.short	(.L_69 - .L_68)
.L_68:
        /*004c*/ 	.word	0x00000000
        /*0050*/ 	.short	0x0002
        /*0052*/ 	.short	0x0010
        /*0054*/ 	.byte	0x00, 0xf5, 0x21, 0x00


	//----- nvinfo : EIATTR_KPARAM_INFO
	.align		4
.L_69:
        /*0058*/ 	.byte	0x04, 0x17
        /*005a*/ 	.short	(.L_71 - .L_70)
.L_70:
        /*005c*/ 	.word	0x00000000
        /*0060*/ 	.short	0x0001
        /*0062*/ 	.short	0x0008
        /*0064*/ 	.byte	0x00, 0xf5, 0x21, 0x00


	//----- nvinfo : EIATTR_KPARAM_INFO
	.align		4
.L_71:
        /*0068*/ 	.byte	0x04, 0x17
        /*006a*/ 	.short	(.L_73 - .L_72)
.L_72:
        /*006c*/ 	.word	0x00000000
        /*0070*/ 	.short	0x0000
        /*0072*/ 	.short	0x0000
        /*0074*/ 	.byte	0x00, 0xf5, 0x21, 0x00


	//----- nvinfo : EIATTR_SPARSE_MMA_MASK
	.align		4
.L_73:
        /*0078*/ 	.byte	0x03, 0x50
        /*007a*/ 	.short	0x0000


	//----- nvinfo : EIATTR_MAXREG_COUNT
	.align		4
        /*007c*/ 	.byte	0x03, 0x1b
        /*007e*/ 	.short	0x00ff


	//----- nvinfo : EIATTR_MERCURY_ISA_VERSION
	.align		4
        /*0080*/ 	.byte	0x03, 0x5f
        /*0082*/ 	.short	0x0101


	//----- nvinfo : EIATTR_VRC_CTA_INIT_COUNT
	.align		4
        /*0084*/ 	.byte	0x02, 0x4a
	.zero		1
	.zero		1


	//----- nvinfo : EIATTR_EXIT_INSTR_OFFSETS
	.align		4
        /*0088*/ 	.byte	0x04, 0x1c
        /*008a*/ 	.short	(.L_75 - .L_74)


	//   ....[0]....
.L_74:
        /*008c*/ 	.word	0x00000050


	//   ....[1]....
        /*0090*/ 	.word	0x00001390


	//   ....[2]....
        /*0094*/ 	.word	0x000017b0


	//   ....[3]....
        /*0098*/ 	.word	0x000019b0


	//   ....[4]....
        /*009c*/ 	.word	0x00001b30


	//   ....[5]....
        /*00a0*/ 	.word	0x00001bd0


	//----- nvinfo : EIATTR_CRS_STACK_SIZE
	.align		4
.L_75:
        /*00a4*/ 	.byte	0x04, 0x1e
        /*00a6*/ 	.short	(.L_77 - .L_76)
.L_76:
        /*00a8*/ 	.word	0x00000000


	//----- nvinfo : EIATTR_CBANK_PARAM_SIZE
	.align		4
.L_77:
        /*00ac*/ 	.byte	0x03, 0x19
        /*00ae*/ 	.short	0x0030


	//----- nvinfo : EIATTR_PARAM_CBANK
	.align		4
        /*00b0*/ 	.byte	0x04, 0x0a
        /*00b2*/ 	.short	(.L_79 - .L_78)
	.align		4
.L_78:
        /*00b4*/ 	.word	index@(.nv.constant0._Z24thomasAlgorithmPerThreadPfS_S_S_S_ii)
        /*00b8*/ 	.short	0x0380
        /*00ba*/ 	.short	0x0030


	//----- nvinfo : EIATTR_SW_WAR
	.align		4
.L_79:
        /*00bc*/ 	.byte	0x04, 0x36
        /*00be*/ 	.short	(.L_81 - .L_80)
.L_80:
        /*00c0*/ 	.word	0x00000008
.L_81:


//--------------------- .nv.info._Z23thomasAlgorithmPerBlockPfS_S_S_S_i --------------------------
	.section	.nv.info._Z23thomasAlgorithmPerBlockPfS_S_S_S_i,"",@"SHT_CUDA_INFO"
	.sectionflags	@""
	.align	4


	//----- nvinfo : EIATTR_CUDA_API_VERSION
	.align		4
        /*0000*/ 	.byte	0x04, 0x37
        /*0002*/ 	.short	(.L_83 - .L_82)
.L_82:
        /*0004*/ 	.word	0x00000082


	//----- nvinfo : EIATTR_KPARAM_INFO
	.align		4
.L_83:
        /*0008*/ 	.byte	0x04, 0x17
        /*000a*/ 	.short	(.L_85 - .L_84)
.L_84:
        /*000c*/ 	.word	0x00000000
        /*0010*/ 	.short	0x0005
        /*0012*/ 	.short	0x0028
        /*0014*/ 	.byte	0x00, 0xf0, 0x11, 0x00


	//----- nvinfo : EIATTR_KPARAM_INFO
	.align		4
.L_85:
        /*0018*/ 	.byte	0x04, 0x17
        /*001a*/ 	.short	(.L_87 - .L_86)
.L_86:
        /*001c*/ 	.word	0x00000000
        /*0020*/ 	.short	0x0004
        /*0022*/ 	.short	0x0020
        /*0024*/ 	.byte	0x00, 0xf5, 0x21, 0x00


	//----- nvinfo : EIATTR_KPARAM_INFO
	.align		4
.L_87:
        /*0028*/ 	.byte	0x04, 0x17
        /*002a*/ 	.short	(.L_89 - .L_88)
.L_88:
        /*002c*/ 	.word	0x00000000
        /*0030*/ 	.short	0x0003
        /*0032*/ 	.short	0x0018
        /*0034*/ 	.byte	0x00, 0xf5, 0x21, 0x00


	//----- nvinfo : EIATTR_KPARAM_INFO
	.align		4
.L_89:
        /*0038*/ 	.byte	0x04, 0x17
        /*003a*/ 	.short	(.L_91 - .L_90)
.L_90:
        /*003c*/ 	.word	0x00000000
        /*0040*/ 	.short	0x0002
        /*0042*/ 	.short	0x0010
        /*0044*/ 	.byte	0x00, 0xf5, 0x21, 0x00


	//----- nvinfo : EIATTR_KPARAM_INFO
	.align		4
.L_91:
        /*0048*/ 	.byte	0x04, 0x17
        /*004a*/ 	.short	(.L_93 - .L_92)
.L_92:
        /*004c*/ 	.word	0x00000000
        /*0050*/ 	.short	0x0001
        /*0052*/ 	.short	0x0008
        /*0054*/ 	.byte	0x00, 0xf5, 0x21, 0x00


	//----- nvinfo : EIATTR_KPARAM_INFO
	.align		4
.L_93:
        /*0058*/ 	.byte	0x04, 0x17
        /*005a*/ 	.short	(.L_95 - .L_94)
.L_94:
        /*005c*/ 	.word	0x00000000
        /*0060*/ 	.short	0x0000
        /*0062*/ 	.short	0x0000
        /*0064*/ 	.byte	0x00, 0xf5, 0x21, 0x00


	//----- nvinfo : EIATTR_SPARSE_MMA_MASK
	.align		4
.L_95:
        /*0068*/ 	.byte	0x03, 0x50
        /*006a*/ 	.short	0x0000


	//----- nvinfo : EIATTR_MAXREG_COUNT
	.align		4
        /*006c*/ 	.byte	0x03, 0x1b
        /*006e*/ 	.short	0x00ff


	//----- nvinfo : EIATTR_MERCURY_ISA_VERSION
	.align		4
        /*0070*/ 	.byte	0x03, 0x5f
        /*0072*/ 	.short	0x0101


	//----- nvinfo : EIATTR_VRC_CTA_INIT_COUNT
	.align		4
        /*0074*/ 	.byte	0x02, 0x4a
	.zero		1
	.zero		1


	//----- nvinfo : EIATTR_EXIT_INSTR_OFFSETS
	.align		4
        /*0078*/ 	.byte	0x04, 0x1c
        /*007a*/ 	.short	(.L_97 - .L_96)


	//   ....[0]....
.L_96:
        /*007c*/ 	.word	0x00001250


	//   ....[1]....
        /*0080*/ 	.word	0x00001670


	//   ....[2]....
        /*0084*/ 	.word	0x00001870


	//   ....[3]....
        /*0088*/ 	.word	0x000019f0


	//   ....[4]....
        /*008c*/ 	.word	0x00001a90


	//----- nvinfo : EIATTR_CRS_STACK_SIZE
	.align		4
.L_97:
        /*0090*/ 	.byte	0x04, 0x1e
        /*0092*/ 	.short	(.L_99 - .L_98)
.L_98:
        /*0094*/ 	.word	0x00000000


	//----- nvinfo : EIATTR_CBANK_PARAM_SIZE
	.align		4
.L_99:
        /*0098*/ 	.byte	0x03, 0x19
        /*009a*/ 	.short	0x002c


	//----- nvinfo : EIATTR_PARAM_CBANK
	.align		4
        /*009c*/ 	.byte	0x04, 0x0a
        /*009e*/ 	.short	(.L_101 - .L_100)
	.align		4
.L_100:
        /*00a0*/ 	.word	index@(.nv.constant0._Z23thomasAlgorithmPerBlockPfS_S_S_S_i)
        /*00a4*/ 	.short	0x0380
        /*00a6*/ 	.short	0x002c


	//----- nvinfo : EIATTR_SW_WAR
	.align		4
.L_101:
        /*00a8*/ 	.byte	0x04, 0x36
        /*00aa*/ 	.short	(.L_103 - .L_102)
.L_102:
        /*00ac*/ 	.word	0x00000008
.L_103:


//--------------------- .nv.callgraph             --------------------------
	.section	.nv.callgraph,"",@"SHT_CUDA_CALLGRAPH"
	.align	4
	.sectionentsize	8
	.align		4
        /*0000*/ 	.word	0x00000000
	.align		4
        /*0004*/ 	.word	0xffffffff
	.align		4
        /*0008*/ 	.word	0x00000000
	.align		4
        /*000c*/ 	.word	0xfffffffe
	.align		4
        /*0010*/ 	.word	0x00000000
	.align		4
        /*0014*/ 	.word	0xfffffffd
	.align		4
        /*0018*/ 	.word	0x00000000
	.align		4
        /*001c*/ 	.word	0xfffffffc


//--------------------- .text._Z11PDE_diff_k4ffffffiPA16384_A1024_fi --------------------------
	.section	.text._Z11PDE_diff_k4ffffffiPA16384_A1024_fi,"ax",@progbits
	.align	128
        .global         _Z11PDE_diff_k4ffffffiPA16384_A1024_fi
        .type           _Z11PDE_diff_k4ffffffiPA16384_A1024_fi,@function
        .size           _Z11PDE_diff_k4ffffffiPA16384_A1024_fi,(.L_x_152 - _Z11PDE_diff_k4ffffffiPA16384_A1024_fi)
        .other          _Z11PDE_diff_k4ffffffiPA16384_A1024_fi,@"STO_CUDA_ENTRY STV_DEFAULT"
_Z11PDE_diff_k4ffffffiPA16384_A1024_fi:
.text._Z11PDE_diff_k4ffffffiPA16384_A1024_fi:
[----:B------:R-:W-:Y:S01]  /*0000*/  LDC R1, c[0x0][0x37c] ;  /* 0x0000df00ff017b82 */ /* 0x000fe20000000800 */
[----:B------:R-:W0:Y:S07]  /*0010*/  S2R R5, SR_CTAID.X ;  /* 0x0000000000057919 */ /* 0x000e2e0000002500 */
[----:B------:R-:W1:Y:S01]  /*0020*/  LDC.64 R8, c[0x0][0x380] ;  /* 0x0000e000ff087b82 */ /* 0x000e620000000a00 */
[----:B------:R-:W2:Y:S07]  /*0030*/  LDCU UR4, c[0x0][0x388] ;  /* 0x00007100ff0477ac */ /* 0x000eae0008000800 */
[----:B------:R-:W2:Y:S01]  /*0040*/  LDC R7, c[0x0][0x394] ;  /* 0x0000e500ff077b82 */ /* 0x000ea20000000800 */
[----:B-1----:R-:W-:-:S04]  /*0050*/  FMUL R3, R9, R9 ;  /* 0x0000000909037220 */ /* 0x002fc80000400000 */
[----:B------:R-:W1:Y:S01]  /*0060*/  MUFU.RCP R2, R3 ;  /* 0x0000000300027308 */ /* 0x000e620000001000 */
[----:B0-----:R-:W-:-:S05]  /*0070*/  I2FP.F32.U32 R4, R5 ;  /* 0x0000000500047245 */ /* 0x001fca0000201000 */
[----:B--2---:R-:W-:-:S04]  /*0080*/  FFMA R4, R4, UR4, R7 ;  /* 0x0000000404047c23 */ /* 0x004fc80008000007 */
[----:B------:R-:W-:-:S04]  /*0090*/  FMUL R7, R4, R4 ;  /* 0x0000000404077220 */ /* 0x000fc80000400000 */
[----:B------:R-:W-:Y:S01]  /*00a0*/  FMUL R0, R7, R8 ;  /* 0x0000000807007220 */ /* 0x000fe20000400000 */
[----:B-1----:R-:W-:Y:S01]  /*00b0*/  FFMA R9, -R3, R2, 1 ;  /* 0x3f80000003097423 */ /* 0x002fe20000000102 */
[----:B------:R-:W-:Y:S02]  /*00c0*/  FMUL R7, R4, -0.5 ;  /* 0xbf00000004077820 */ /* 0x000fe40000400000 */
[----:B------:R-:W0:Y:S01]  /*00d0*/  FCHK P0, R0, R3 ;  /* 0x0000000300007302 */ /* 0x000e220000000000 */
[----:B------:R-:W-:Y:S01]  /*00e0*/  FFMA R9, R2, R9, R2 ;  /* 0x0000000902097223 */ /* 0x000fe20000000002 */
[----:B------:R-:W-:-:S03]  /*00f0*/  FFMA R7, R4, R7, 0.10000000149011611938 ;  /* 0x3dcccccd04077423 */ /* 0x000fc60000000007 */
[----:B------:R-:W-:-:S04]  /*0100*/  FFMA R2, R0, R9, RZ ;  /* 0x0000000900027223 */ /* 0x000fc800000000ff */
[----:B------:R-:W-:-:S04]  /*0110*/  FFMA R6, -R3, R2, R0 ;  /* 0x0000000203067223 */ /* 0x000fc80000000100 */
[----:B------:R-:W-:Y:S01]  /*0120*/  FFMA R2, R9, R6, R2 ;  /* 0x0000000609027223 */ /* 0x000fe20000000002 */
[----:B0-----:R-:W-:Y:S06]  /*0130*/  @!P0 BRA `(.L_x_0) ;  /* 0x0000000000108947 */ /* 0x001fec0003800000 */
[----:B------:R-:W-:Y:S01]  /*0140*/  IMAD.MOV.U32 R36, RZ, RZ, R3 ;  /* 0x000000ffff247224 */ /* 0x000fe200078e0003 */
[----:B------:R-:W-:-:S07]  /*0150*/  MOV R20, 0x170 ;  /* 0x0000017000147802 */ /* 0x000fce0000000f00 */
[----:B------:R-:W-:Y:S05]  /*0160*/  CALL.REL.NOINC `($__internal_1_$__cuda_sm3x_div_rn_noftz_f32_slowpath) ;  /* 0x0000002000907944 */ /* 0x000fea0003c00000 */
[----:B------:R-:W-:-:S07]  /*0170*/  IMAD.MOV.U32 R2, RZ, RZ, R0 ;  /* 0x000000ffff027224 */ /* 0x000fce00078e0000 */
.L_x_0:
[----:B------:R-:W0:Y:S01]  /*0180*/  LDC.64 R10, c[0x0][0x380] ;  /* 0x0000e000ff0a7b82 */ /* 0x000e220000000a00 */
[----:B------:R-:W1:Y:S01]  /*0190*/  S2R R17, SR_TID.X ;  /* 0x0000000000117919 */ /* 0x000e620000002100 */
[----:B------:R-:W2:Y:S01]  /*01a0*/  LDCU.64 UR12, c[0x0][0x358] ;  /* 0x00006b00ff0c77ac */ /* 0x000ea20008000a00 */
[----:B0-----:R-:W0:Y:S01]  /*01b0*/  MUFU.RCP R6, R11 ;  /* 0x0000000b00067308 */ /* 0x001e220000001000 */
[----:B------:R-:W-:-:S07]  /*01c0*/  FMUL R0, R7, R10 ;  /* 0x0000000a07007220 */ /* 0x000fce0000400000 */
[----:B------:R-:W3:Y:S01]  /*01d0*/  FCHK P0, R0, R11 ;  /* 0x0000000b00007302 */ /* 0x000ee20000000000 */
[----:B0-----:R-:W-:-:S04]  /*01e0*/  FFMA R9, R6, -R11, 1 ;  /* 0x3f80000006097423 */ /* 0x001fc8000000080b */
[----:B------:R-:W-:-:S04]  /*01f0*/  FFMA R9, R6, R9, R6 ;  /* 0x0000000906097223 */ /* 0x000fc80000000006 */
[----:B------:R-:W-:-:S04]  /*0200*/  FFMA R6, R0, R9, RZ ;  /* 0x0000000900067223 */ /* 0x000fc800000000ff */
[----:B------:R-:W-:-:S04]  /*0210*/  FFMA R7, R6, -R11, R0 ;  /* 0x8000000b06077223 */ /* 0x000fc80000000000 */
[----:B------:R-:W-:Y:S01]  /*0220*/  FFMA R7, R9, R7, R6 ;  /* 0x0000000709077223 */ /* 0x000fe20000000006 */
[----:B-123--:R-:W-:Y:S06]  /*0230*/  @!P0 BRA `(.L_x_1) ;  /* 0x0000000000148947 */ /* 0x00efec0003800000 */
[----:B------:R-:W0:Y:S01]  /*0240*/  LDCU UR4, c[0x0][0x384] ;  /* 0x00007080ff0477ac */ /* 0x000e220008000800 */
[----:B------:R-:W-:Y:S02]  /*0250*/  MOV R20, 0x280 ;  /* 0x0000028000147802 */ /* 0x000fe40000000f00 */
[----:B0-----:R-:W-:-:S07]  /*0260*/  MOV R36, UR4 ;  /* 0x0000000400247c02 */ /* 0x001fce0008000f00 */
[----:B------:R-:W-:Y:S05]  /*0270*/  CALL.REL.NOINC `($__internal_1_$__cuda_sm3x_div_rn_noftz_f32_slowpath) ;  /* 0x00000020004c7944 */ /* 0x000fea0003c00000 */
[----:B------:R-:W-:-:S07]  /*0280*/  IMAD.MOV.U32 R7, RZ, RZ, R0 ;  /* 0x000000ffff077224 */ /* 0x000fce00078e0000 */
.L_x_1:
[----:B------:R-:W0:Y:S08]  /*0290*/  LDC.64 R22, c[0x0][0x3a0] ;  /* 0x0000e800ff167b82 */ /* 0x000e300000000a00 */
[----:B------:R-:W1:Y:S08]  /*02a0*/  LDC R6, c[0x0][0x3a8] ;  /* 0x0000ea00ff067b82 */ /* 0x000e700000000800 */
[----:B------:R-:W2:Y:S01]  /*02b0*/  LDC R15, c[0x0][0x398] ;  /* 0x0000e600ff0f7b82 */ /* 0x000ea20000000800 */
[----:B0-----:R-:W-:-:S04]  /*02c0*/  IMAD.WIDE.U32 R22, R5, 0x1000, R22 ;  /* 0x0000100005167825 */ /* 0x001fc800078e0016 */
[----:B------:R-:W-:-:S05]  /*02d0*/  IMAD.WIDE.U32 R22, R17, 0x4, R22 ;  /* 0x0000000411167825 */ /* 0x000fca00078e0016 */
[----:B------:R-:W3:Y:S01]  /*02e0*/  LDG.E R5, desc[UR12][R22.64] ;  /* 0x0000000c16057981 */ /* 0x000ee2000c1e1900 */
[----:B-1----:R-:W-:Y:S01]  /*02f0*/  IABS R11, R6 ;  /* 0x00000006000b7213 */ /* 0x002fe20000000000 */
[----:B------:R-:W0:Y:S01]  /*0300*/  S2UR UR5, SR_CgaCtaId ;  /* 0x00000000000579c3 */ /* 0x000e220000008800 */
[----:B------:R-:W-:Y:S02]  /*0310*/  UMOV UR4, 0x400 ;  /* 0x0000040000047882 */ /* 0x000fe40000000000 */
[----:B------:R-:W1:Y:S08]  /*0320*/  I2F.RP R0, R11 ;  /* 0x0000000b00007306 */ /* 0x000e700000209400 */
[----:B-1----:R-:W1:Y:S01]  /*0330*/  MUFU.RCP R0, R0 ;  /* 0x0000000000007308 */ /* 0x002e620000001000 */
[----:B0-----:R-:W-:-:S06]  /*0340*/  ULEA UR5, UR5, UR4, 0x18 ;  /* 0x0000000405057291 */ /* 0x001fcc000f8ec0ff */
[----:B------:R-:W-:Y:S01]  /*0350*/  LEA R18, R17, UR5, 0x2 ;  /* 0x0000000511127c11 */ /* 0x000fe2000f8e10ff */
[----:B-1----:R-:W-:-:S04]  /*0360*/  VIADD R8, R0, 0xffffffe ;  /* 0x0ffffffe00087836 */ /* 0x002fc80000000000 */
[----:B------:R0:W1:Y:S02]  /*0370*/  F2I.FTZ.U32.TRUNC.NTZ R9, R8 ;  /* 0x0000000800097305 */ /* 0x000064000021f000 */
[----:B0-----:R-:W-:Y:S01]  /*0380*/  IMAD.MOV.U32 R8, RZ, RZ, RZ ;  /* 0x000000ffff087224 */ /* 0x001fe200078e00ff */
[----:B-1----:R-:W-:-:S05]  /*0390*/  IADD3 R10, PT, PT, RZ, -R9, RZ ;  /* 0x80000009ff0a7210 */ /* 0x002fca0007ffe0ff */
[----:B------:R-:W-:Y:S01]  /*03a0*/  IMAD R13, R10, R11, RZ ;  /* 0x0000000b0a0d7224 */ /* 0x000fe200078e02ff */
[----:B--2---:R-:W-:-:S03]  /*03b0*/  IABS R10, R15 ;  /* 0x0000000f000a7213 */ /* 0x004fc60000000000 */
[----:B------:R-:W-:-:S06]  /*03c0*/  IMAD.HI.U32 R9, R9, R13, R8 ;  /* 0x0000000d09097227 */ /* 0x000fcc00078e0008 */
[----:B------:R-:W-:-:S04]  /*03d0*/  IMAD.HI.U32 R16, R9, R10, RZ ;  /* 0x0000000a09107227 */ /* 0x000fc800078e00ff */
[----:B------:R-:W-:-:S04]  /*03e0*/  IMAD.MOV R0, RZ, RZ, -R16 ;  /* 0x000000ffff007224 */ /* 0x000fc800078e0a10 */
[----:B------:R-:W-:-:S05]  /*03f0*/  IMAD R0, R11, R0, R10 ;  /* 0x000000000b007224 */ /* 0x000fca00078e020a */
[----:B------:R-:W-:-:S13]  /*0400*/  ISETP.GT.U32.AND P1, PT, R11, R0, PT ;  /* 0x000000000b00720c */ /* 0x000fda0003f24070 */
[-C--:B------:R-:W-:Y:S01]  /*0410*/  @!P1 IADD3 R0, PT, PT, R0, -R11.reuse, RZ ;  /* 0x8000000b00009210 */ /* 0x080fe20007ffe0ff */
[----:B------:R-:W-:Y:S01]  /*0420*/  @!P1 VIADD R16, R16, 0x1 ;  /* 0x0000000110109836 */ /* 0x000fe20000000000 */
[----:B------:R-:W-:Y:S02]  /*0430*/  ISETP.NE.AND P1, PT, R6, RZ, PT ;  /* 0x000000ff0600720c */ /* 0x000fe40003f25270 */
[----:B------:R-:W-:Y:S02]  /*0440*/  ISETP.GE.U32.AND P0, PT, R0, R11, PT ;  /* 0x0000000b0000720c */ /* 0x000fe40003f06070 */
[----:B------:R-:W-:-:S04]  /*0450*/  LOP3.LUT R0, R15, R6, RZ, 0x3c, !PT ;  /* 0x000000060f007212 */ /* 0x000fc800078e3cff */
[----:B------:R-:W-:-:S07]  /*0460*/  ISETP.GE.AND P2, PT, R0, RZ, PT ;  /* 0x000000ff0000720c */ /* 0x000fce0003f46270 */
[----:B------:R-:W-:-:S06]  /*0470*/  @P0 VIADD R16, R16, 0x1 ;  /* 0x0000000110100836 */ /* 0x000fcc0000000000 */
[----:B------:R-:W-:Y:S02]  /*0480*/  @!P2 IADD3 R16, PT, PT, -R16, RZ, RZ ;  /* 0x000000ff1010a210 */ /* 0x000fe40007ffe1ff */
[----:B------:R-:W-:-:S04]  /*0490*/  @!P1 LOP3.LUT R16, RZ, R6, RZ, 0x33, !PT ;  /* 0x00000006ff109212 */ /* 0x000fc800078e33ff */
[----:B------:R-:W-:Y:S01]  /*04a0*/  ISETP.GE.AND P0, PT, R16, 0x2, PT ;  /* 0x000000021000780c */ /* 0x000fe20003f06270 */
[----:B---3--:R0:W-:Y:S01]  /*04b0*/  STS [R18+0x3000], R5 ;  /* 0x0030000512007388 */ /* 0x0081e20000000800 */
[----:B------:R-:W-:Y:S11]  /*04c0*/  BAR.SYNC.DEFER_BLOCKING 0x0 ;  /* 0x0000000000007b1d */ /* 0x000ff60000010000 */
[----:B------:R-:W-:Y:S05]  /*04d0*/  @!P0 BRA `(.L_x_2) ;  /* 0x0000001800248947 */ /* 0x000fea0003800000 */
[----:B------:R-:W1:Y:S01]  /*04e0*/  F2F.F64.F32 R8, R3 ;  /* 0x0000000300087310 */ /* 0x000e620000201800 */
[----:B------:R-:W-:Y:S01]  /*04f0*/  IMAD.MOV.U32 R14, RZ, RZ, 0x1 ;  /* 0x00000001ff0e7424 */ /* 0x000fe200078e00ff */
[----:B------:R-:W2:Y:S06]  /*0500*/  LDCU UR4, c[0x0][0x380] ;  /* 0x00007000ff0477ac */ /* 0x000eac0008000800 */
[----:B0-----:R-:W0:Y:S08]  /*0510*/  F2F.F64.F32 R4, R4 ;  /* 0x0000000400047310 */ /* 0x001e300000201800 */
[----:B-1----:R-:W1:Y:S01]  /*0520*/  MUFU.RCP64H R15, R9 ;  /* 0x00000009000f7308 */ /* 0x002e620000001800 */
[----:B0-----:R-:W-:-:S08]  /*0530*/  DMUL R12, R4, 0.5 ;  /* 0x3fe00000040c7828 */ /* 0x001fd00000000000 */
[----:B------:R-:W-:Y:S02]  /*0540*/  DMUL R12, R4, R12 ;  /* 0x0000000c040c7228 */ /* 0x000fe40000000000 */
[----:B-1----:R-:W-:-:S08]  /*0550*/  DFMA R10, -R8, R14, 1 ;  /* 0x3ff00000080a742b */ /* 0x002fd0000000010e */
[----:B------:R-:W-:Y:S02]  /*0560*/  DFMA R20, R10, R10, R10 ;  /* 0x0000000a0a14722b */ /* 0x000fe4000000000a */
[----:B--2---:R-:W0:Y:S06]  /*0570*/  F2F.F64.F32 R10, UR4 ;  /* 0x00000004000a7d10 */ /* 0x004e2c0008201800 */
[----:B------:R-:W-:-:S08]  /*0580*/  DFMA R20, R14, R20, R14 ;  /* 0x000000140e14722b */ /* 0x000fd0000000000e */
[----:B------:R-:W-:Y:S02]  /*0590*/  DFMA R14, -R8, R20, 1 ;  /* 0x3ff00000080e742b */ /* 0x000fe40000000114 */
[----:B0-----:R-:W-:-:S06]  /*05a0*/  DMUL R10, R10, R12 ;  /* 0x0000000c0a0a7228 */ /* 0x001fcc0000000000 */
[----:B------:R-:W-:-:S04]  /*05b0*/  DFMA R14, R20, R14, R20 ;  /* 0x0000000e140e722b */ /* 0x000fc80000000014 */
[----:B------:R-:W-:-:S04]  /*05c0*/  FSETP.GEU.AND P1, PT, |R11|, 6.5827683646048100446e-37, PT ;  /* 0x036000000b00780b */ /* 0x000fc80003f2e200 */
[----:B------:R-:W-:-:S08]  /*05d0*/  DMUL R4, R10, R14 ;  /* 0x0000000e0a047228 */ /* 0x000fd00000000000 */
[----:B------:R-:W-:-:S08]  /*05e0*/  DFMA R12, -R8, R4, R10 ;  /* 0x00000004080c722b */ /* 0x000fd0000000010a */
[----:B------:R-:W-:-:S10]  /*05f0*/  DFMA R4, R14, R12, R4 ;  /* 0x0000000c0e04722b */ /* 0x000fd40000000004 */
[----:B------:R-:W-:-:S05]  /*0600*/  FFMA R0, RZ, R9, R5 ;  /* 0x00000009ff007223 */ /* 0x000fca0000000005 */
[----:B------:R-:W-:Y:S01]  /*0610*/  FSETP.GT.AND P0, PT, |R0|, 1.469367938527859385e-39, PT ;  /* 0x001000000000780b */ /* 0x000fe20003f04200 */
[----:B------:R-:W-:-:S12]  /*0620*/  FADD R0, R7, R2 ;  /* 0x0000000207007221 */ /* 0x000fd80000000000 */
[----:B------:R-:W-:Y:S05]  /*0630*/  @P0 BRA P1, `(.L_x_3) ;  /* 0x0000000000100947 */ /* 0x000fea0000800000 */
[----:B------:R-:W-:-:S07]  /*0640*/  MOV R6, 0x660 ;  /* 0x0000066000067802 */ /* 0x000fce0000000f00 */
[----:B------:R-:W-:Y:S05]  /*0650*/  CALL.REL.NOINC `($__internal_0_$__cuda_sm20_div_rn_f64_full) ;  /* 0x0000001400e47944 */ /* 0x000fea0003c00000 */
[----:B------:R-:W-:Y:S01]  /*0660*/  MOV R4, R20 ;  /* 0x0000001400047202 */ /* 0x000fe20000000f00 */
[----:B------:R-:W-:-:S07]  /*0670*/  IMAD.MOV.U32 R5, RZ, RZ, R21 ;  /* 0x000000ffff057224 */ /* 0x000fce00078e0015 */
.L_x_3:
[C---:B------:R-:W-:Y:S01]  /*0680*/  LOP3.LUT R3, R17.reuse, 0x1, RZ, 0xc0, !PT ;  /* 0x0000000111037812 */ /* 0x040fe200078ec0ff */
[C---:B------:R-:W-:Y:S01]  /*0690*/  DADD R8, R4.reuse, 1 ;  /* 0x3ff0000004087429 */ /* 0x040fe20000000000 */
[----:B------:R-:W-:Y:S01]  /*06a0*/  IADD3 R12, PT, PT, R17, 0x1, RZ ;  /* 0x00000001110c7810 */ /* 0x000fe20007ffe0ff */
[----:B------:R-:W-:Y:S01]  /*06b0*/  DADD R4, -R4, 1 ;  /* 0x3ff0000004047429 */ /* 0x000fe20000000100 */
[----:B------:R-:W-:Y:S01]  /*06c0*/  ISETP.NE.U32.AND P0, PT, R3, 0x1, PT ;  /* 0x000000010300780c */ /* 0x000fe20003f05070 */
[----:B------:R-:W-:Y:S01]  /*06d0*/  FADD R7, -R7, R2 ;  /* 0x0000000207077221 */ /* 0x000fe20000000100 */
[----:B------:R-:W-:Y:S01]  /*06e0*/  SHF.R.U32.HI R3, RZ, 0x1, R17 ;  /* 0x00000001ff037819 */ /* 0x000fe20000011611 */
[----:B------:R0:W1:Y:S01]  /*06f0*/  F2F.F32.F64 R15, R8 ;  /* 0x00000008000f7310 */ /* 0x0000620000301000 */
[----:B------:R-:W-:Y:S01]  /*0700*/  SEL R14, RZ, 0x200, P0 ;  /* 0x00000200ff0e7807 */ /* 0x000fe20000000000 */
[----:B------:R-:W-:Y:S01]  /*0710*/  FMUL R11, R0, -0.25 ;  /* 0xbe800000000b7820 */ /* 0x000fe20000400000 */
[----:B------:R-:W-:Y:S01]  /*0720*/  ISETP.NE.AND P0, PT, R17, 0x3ff, PT ;  /* 0x000003ff1100780c */ /* 0x000fe20003f05270 */
[----:B------:R-:W-:Y:S01]  /*0730*/  UMOV UR6, 0x1 ;  /* 0x0000000100067882 */ /* 0x000fe20000000000 */
[----:B------:R-:W-:-:S02]  /*0740*/  LOP3.LUT R14, R14, R3, RZ, 0xfc, !PT ;  /* 0x000000030e0e7212 */ /* 0x000fc400078efcff */
[----:B------:R-:W-:Y:S01]  /*0750*/  SEL R12, R12, RZ, P0 ;  /* 0x000000ff0c0c7207 */ /* 0x000fe20000000000 */
[----:B------:R2:W3:Y:S01]  /*0760*/  F2F.F32.F64 R13, R4 ;  /* 0x00000004000d7310 */ /* 0x0004e20000301000 */
[----:B------:R-:W-:Y:S01]  /*0770*/  VIMNMX.U32 R10, PT, PT, R17, 0x1, !PT ;  /* 0x00000001110a7848 */ /* 0x000fe20007fe0000 */
[C---:B0-----:R-:W-:Y:S01]  /*0780*/  FMUL R8, R7.reuse, -0.25 ;  /* 0xbe80000007087820 */ /* 0x041fe20000400000 */
[----:B------:R-:W-:Y:S01]  /*0790*/  FMUL R9, R0, 0.25 ;  /* 0x3e80000000097820 */ /* 0x000fe20000400000 */
[----:B------:R-:W-:Y:S01]  /*07a0*/  FMUL R7, R7, 0.25 ;  /* 0x3e80000007077820 */ /* 0x000fe20000400000 */
[----:B------:R-:W-:Y:S02]  /*07b0*/  LEA R6, R12, UR5, 0x2 ;  /* 0x000000050c067c11 */ /* 0x000fe4000f8e10ff */
[----:B-12---:R-:W-:-:S07]  /*07c0*/  LEA R5, R14, UR5, 0x2 ;  /* 0x000000050e057c11 */ /* 0x006fce000f8e10ff */
.L_x_48:
[----:B0-----:R-:W0:Y:S01]  /*07d0*/  S2UR UR10, SR_CgaCtaId ;  /* 0x00000000000a79c3 */ /* 0x001e220000008800 */
[----:B------:R-:W-:Y:S01]  /*07e0*/  USHF.L.U32 UR4, UR6, 0xc, URZ ;  /* 0x0000000c06047899 */ /* 0x000fe200080006ff */
[----:B------:R-:W-:Y:S01]  /*07f0*/  ISETP.NE.AND P1, PT, R17, 0x3ff, PT ;  /* 0x000003ff1100780c */ /* 0x000fe20003f25270 */
[----:B------:R-:W-:Y:S01]  /*0800*/  UMOV UR9, 0x400 ;  /* 0x0000040000097882 */ /* 0x000fe20000000000 */
[----:B------:R-:W-:Y:S01]  /*0810*/  UMOV UR8, UR6 ;  /* 0x0000000600087c82 */ /* 0x000fe20008000000 */
[----:B------:R-:W-:Y:S01]  /*0820*/  ULOP3.LUT UR7, UR4, 0x1000, URZ, 0xc0, !UPT ;  /* 0x0000100004077892 */ /* 0x000fe2000f8ec0ff */
[----:B------:R-:W-:Y:S01]  /*0830*/  BSSY.RECONVERGENT B0, `(.L_x_4) ;  /* 0x000001a000007945 */ /* 0x000fe20003800200 */
[----:B------:R-:W-:-:S04]  /*0840*/  UIADD3 UR6, UPT, UPT, UR6, 0x1, URZ ;  /* 0x0000000106067890 */ /* 0x000fc8000fffe0ff */
[----:B------:R-:W-:Y:S02]  /*0850*/  IMAD.U32 R4, RZ, RZ, UR7 ;  /* 0x00000007ff047e24 */ /* 0x000fe4000f8e00ff */
[----:B------:R-:W-:Y:S01]  /*0860*/  ISETP.NE.AND P2, PT, R16, UR6, PT ;  /* 0x0000000610007c0c */ /* 0x000fe2000bf45270 */
[----:B0-----:R-:W-:-:S06]  /*0870*/  ULEA UR9, UR10, UR9, 0x18 ;  /* 0x000000090a097291 */ /* 0x001fcc000f8ec0ff */
[----:B------:R-:W-:-:S05]  /*0880*/  IADD3 R3, PT, PT, R4, UR9, RZ ;  /* 0x0000000904037c10 */ /* 0x000fca000fffe0ff */
[----:B------:R-:W-:Y:S01]  /*0890*/  VIADD R20, R3, 0x3000 ;  /* 0x0000300003147836 */ /* 0x000fe20000000000 */
[----:B----4-:R-:W-:Y:S06]  /*08a0*/  @!P1 BRA `(.L_x_5) ;  /* 0x0000000000409947 */ /* 0x010fec0003800000 */
[----:B------:R-:W-:-:S13]  /*08b0*/  ISETP.NE.AND P0, PT, R17, RZ, PT ;  /* 0x000000ff1100720c */ /* 0x000fda0003f05270 */
[----:B------:R-:W0:Y:S02]  /*08c0*/  @!P0 LDC R19, c[0x0][0x38c] ;  /* 0x0000e300ff138b82 */ /* 0x000e240000000800 */
[----:B0-----:R1:W-:Y:S01]  /*08d0*/  @!P0 STS [R4+UR9+0x3000], R19 ;  /* 0x0030001304008988 */ /* 0x0013e20008000809 */
[----:B------:R-:W-:Y:S05]  /*08e0*/  @!P0 BRA `(.L_x_6) ;  /* 0x0000000000388947 */ /* 0x000fea0003800000 */
[----:B------:R-:W-:-:S04]  /*08f0*/  USHF.L.U32 UR4, UR8, 0xa, URZ ;  /* 0x0000000a08047899 */ /* 0x000fc800080006ff */
[----:B------:R-:W-:-:S04]  /*0900*/  ULOP3.LUT UR4, UR4, 0x400, URZ, 0xc0, !UPT ;  /* 0x0000040004047892 */ /* 0x000fc8000f8ec0ff */
[----:B------:R-:W-:-:S04]  /*0910*/  USHF.L.U32 UR4, UR4, 0x2, URZ ;  /* 0x0000000204047899 */ /* 0x000fc800080006ff */
[----:B------:R-:W-:-:S09]  /*0920*/  ULOP3.LUT UR10, UR4, 0x1000, URZ, 0x3c, !UPT ;  /* 0x00001000040a7892 */ /* 0x000fd2000f8e3cff */
[----:B------:R-:W3:Y:S04]  /*0930*/  LDS R2, [R18+UR10+0x3000] ;  /* 0x0030000a12027984 */ /* 0x000ee80008000800 */
[----:B------:R-:W0:Y:S04]  /*0940*/  LDS R0, [R18+UR10+0x3004] ;  /* 0x0030040a12007984 */ /* 0x000e280008000800 */
[----:B-1----:R-:W1:Y:S01]  /*0950*/  LDS R19, [R18+UR10+0x2ffc] ;  /* 0x002ffc0a12137984 */ /* 0x002e620008000800 */
[----:B---3--:R-:W-:-:S04]  /*0960*/  FMUL R2, R13, R2 ;  /* 0x000000020d027220 */ /* 0x008fc80000400000 */
[----:B0-----:R-:W-:-:S04]  /*0970*/  FFMA R0, R9, R0, R2 ;  /* 0x0000000009007223 */ /* 0x001fc80000000002 */
[----:B-1----:R-:W-:-:S05]  /*0980*/  FFMA R19, R7, R19, R0 ;  /* 0x0000001307137223 */ /* 0x002fca0000000000 */
[----:B------:R2:W-:Y:S01]  /*0990*/  STS [R18+UR4+0x3000], R19 ;  /* 0x0030001312007988 */ /* 0x0005e20008000804 */
[----:B------:R-:W-:Y:S05]  /*09a0*/  BRA `(.L_x_6) ;  /* 0x0000000000087947 */ /* 0x000fea0003800000 */
.L_x_5:
[----:B------:R-:W0:Y:S02]  /*09b0*/  LDC R19, c[0x0][0x390] ;  /* 0x0000e400ff137b82 */ /* 0x000e240000000800 */
[----:B0-----:R0:W-:Y:S02]  /*09c0*/  STS [R4+UR9+0x3ffc], R19 ;  /* 0x003ffc1304007988 */ /* 0x0011e40008000809 */
.L_x_6:
[----:B------:R-:W-:Y:S05]  /*09d0*/  BSYNC.RECONVERGENT B0 ;  /* 0x0000000000007941 */ /* 0x000fea0003800200 */
.L_x_4:
[----:B------:R4:W-:Y:S01]  /*09e0*/  STS [R18+0x1000], R15 ;  /* 0x0010000f12007388 */ /* 0x0009e20000000800 */
[----:B------:R-:W-:Y:S04]  /*09f0*/  BSSY.RECONVERGENT B0, `(.L_x_7) ;  /* 0x000000d000007945 */ /* 0x000fe80003800200 */
[----:B------:R-:W-:Y:S04]  /*0a00*/  BSSY.RELIABLE B1, `(.L_x_8) ;  /* 0x0000009000017945 */ /* 0x000fe80003800100 */
[----:B------:R-:W-:Y:S05]  /*0a10*/  @!P1 BRA `(.L_x_9) ;  /* 0x00000000000c9947 */ /* 0x000fea0003800000 */
[----:B------:R0:W-:Y:S01]  /*0a20*/  STS [R18+0x2004], R11 ;  /* 0x0020040b12007388 */ /* 0x0001e20000000800 */
[----:B------:R-:W-:-:S13]  /*0a30*/  ISETP.NE.AND P0, PT, R17, RZ, PT ;  /* 0x000000ff1100720c */ /* 0x000fda0003f05270 */
[----:B0-----:R-:W-:Y:S05]  /*0a40*/  @!P0 BRA `(.L_x_10) ;  /* 0x0000000000108947 */ /* 0x001fea0003800000 */
.L_x_9:
[----:B------:R0:W-:Y:S01]  /*0a50*/  STS [R18], R8 ;  /* 0x0000000812007388 */ /* 0x0001e20000000800 */
[----:B------:R-:W-:-:S13]  /*0a60*/  ISETP.NE.AND P0, PT, R17, RZ, PT ;  /* 0x000000ff1100720c */ /* 0x000fda0003f05270 */
[----:B------:R-:W-:Y:S05]  /*0a70*/  @P0 BREAK.RELIABLE B1 ;  /* 0x0000000000010942 */ /* 0x000fea0003800100 */
[----:B0-----:R-:W-:Y:S05]  /*0a80*/  @P0 BRA `(.L_x_11) ;  /* 0x00000000000c0947 */ /* 0x001fea0003800000 */
.L_x_10:
[----:B------:R-:W-:Y:S05]  /*0a90*/  BSYNC.RELIABLE B1 ;  /* 0x0000000000017941 */ /* 0x000fea0003800100 */
.L_x_8:
[----:B------:R-:W-:Y:S04]  /*0aa0*/  STS [UR9], RZ ;  /* 0x000000ffff007988 */ /* 0x000fe80008000809 */
[----:B------:R-:W-:Y:S01]  /*0ab0*/  STS [UR9+0x2000], RZ ;  /* 0x002000ffff007988 */ /* 0x000fe20008000809 */
.L_x_11:
[----:B------:R-:W-:Y:S05]  /*0ac0*/  BSYNC.RECONVERGENT B0 ;  /* 0x0000000000007941 */ /* 0x000fea0003800200 */
.L_x_7:
[----:B------:R-:W-:Y:S05]  /*0ad0*/  WARPSYNC.ALL ;  /* 0x0000000000007948 */ /* 0x000fea0003800000 */
[----:B------:R0:W-:Y:S01]  /*0ae0*/  STS [R18+0x5000], R17 ;  /* 0x0050001112007388 */ /* 0x0001e20000000800 */
[----:B------:R-:W-:Y:S01]  /*0af0*/  LEA R2, R17, R20, 0x2 ;  /* 0x0000001411027211 */ /* 0x000fe200078e10ff */
[----:B------:R-:W-:Y:S01]  /*0b00*/  UMOV UR4, URZ ;  /* 0x000000ff00047c82 */ /* 0x000fe20008000000 */
[----:B------:R-:W-:Y:S06]  /*0b10*/  BAR.SYNC.DEFER_BLOCKING 0x0 ;  /* 0x0000000000007b1d */ /* 0x000fec0000010000 */
.L_x_45:
[----:B------:R-:W5:Y:S01]  /*0b20*/  LDS R24, [R18] ;  /* 0x0000000012187984 */ /* 0x000f620000000800 */
[----:B------:R-:W-:Y:S03]  /*0b30*/  BSSY.RECONVERGENT B2, `(.L_x_12) ;  /* 0x0000051000027945 */ /* 0x000fe60003800200 */
[----:B0-----:R0:W0:Y:S04]  /*0b40*/  LDS R26, [R18+0x5000] ;  /* 0x00500000121a7984 */ /* 0x0010280000000800 */
[----:B------:R0:W0:Y:S04]  /*0b50*/  LDS R28, [R18+0x1000] ;  /* 0x00100000121c7984 */ /* 0x0000280000000800 */
[----:B------:R0:W0:Y:S04]  /*0b60*/  LDS R25, [R18+0x2000] ;  /* 0x0020000012197984 */ /* 0x0000280000000800 */
[----:B------:R0:W0:Y:S01]  /*0b70*/  LDS R27, [R2] ;  /* 0x00000000021b7984 */ /* 0x0000220000000800 */
[----:B-----5:R-:W-:-:S13]  /*0b80*/  FSETP.GT.AND P0, PT, |R24|, 1.0000000116860974231e-07, PT ;  /* 0x33d6bf951800780b */ /* 0x020fda0003f04200 */
[----:B------:R-:W-:Y:S05]  /*0b90*/  @!P0 BRA `(.L_x_13) ;  /* 0x0000000400288947 */ /* 0x000fea0003800000 */
[----:B------:R-:W5:Y:S01]  /*0ba0*/  S2UR UR8, SR_CgaCtaId ;  /* 0x00000000000879c3 */ /* 0x000f620000008800 */
[----:B------:R-:W-:Y:S01]  /*0bb0*/  UMOV UR7, 0x400 ;  /* 0x0000040000077882 */ /* 0x000fe20000000000 */
[----:B------:R-:W-:Y:S02]  /*0bc0*/  IMAD R31, R10, 0x4, R3 ;  /* 0x000000040a1f7824 */ /* 0x000fe400078e0203 */
[----:B0-----:R-:W-:Y:S01]  /*0bd0*/  FMUL R0, R24, R25 ;  /* 0x0000001918007220 */ /* 0x001fe20000400000 */
[----:B------:R-:W-:Y:S03]  /*0be0*/  BSSY.RECONVERGENT B3, `(.L_x_14) ;  /* 0x0000013000037945 */ /* 0x000fe60003800200 */
[----:B------:R-:W-:Y:S01]  /*0bf0*/  LDS R31, [R31+0x2ffc] ;  /* 0x002ffc001f1f7984 */ /* 0x000fe20000000800 */
[----:B-----5:R-:W-:-:S06]  /*0c00*/  ULEA UR7, UR8, UR7, 0x18 ;  /* 0x0000000708077291 */ /* 0x020fcc000f8ec0ff */
[----:B------:R-:W-:-:S05]  /*0c10*/  LEA R32, R10, UR7, 0x2 ;  /* 0x000000070a207c11 */ /* 0x000fca000f8e10ff */
[----:B------:R-:W0:Y:S04]  /*0c20*/  LDS R29, [R32+0xffc] ;  /* 0x000ffc00201d7984 */ /* 0x000e280000000800 */
[----:B------:R0:W1:Y:S04]  /*0c30*/  LDS R30, [R32+0x1ffc] ;  /* 0x001ffc00201e7984 */ /* 0x0000680000000800 */
[----:B------:R0:W1:Y:S02]  /*0c40*/  LDS R33, [R32+-0x4] ;  /* 0xfffffc0020217984 */ /* 0x0000640000000800 */
[----:B0-----:R-:W1:Y:S08]  /*0c50*/  MUFU.RCP R20, R29 ;  /* 0x0000001d00147308 */ /* 0x001e700000001000 */
[----:B------:R-:W0:Y:S01]  /*0c60*/  FCHK P0, R0, R29 ;  /* 0x0000001d00007302 */ /* 0x000e220000000000 */
[----:B-12---:R-:W-:-:S04]  /*0c70*/  FFMA R19, -R29, R20, 1 ;  /* 0x3f8000001d137423 */ /* 0x006fc80000000114 */
[----:B------:R-:W-:-:S04]  /*0c80*/  FFMA R19, R20, R19, R20 ;  /* 0x0000001314137223 */ /* 0x000fc80000000014 */
[----:B------:R-:W-:-:S04]  /*0c90*/  FFMA R20, R0, R19, RZ ;  /* 0x0000001300147223 */ /* 0x000fc800000000ff */
[----:B------:R-:W-:-:S04]  /*0ca0*/  FFMA R21, -R29, R20, R0 ;  /* 0x000000141d157223 */ /* 0x000fc80000000100 */
[----:B------:R-:W-:Y:S01]  /*0cb0*/  FFMA R19, R19, R21, R20 ;  /* 0x0000001513137223 */ /* 0x000fe20000000014 */
[----:B0-----:R-:W-:Y:S06]  /*0cc0*/  @!P0 BRA `(.L_x_15) ;  /* 0x0000000000108947 */ /* 0x001fec0003800000 */
[----:B------:R-:W-:Y:S02]  /*0cd0*/  MOV R36, R29 ;  /* 0x0000001d00247202 */ /* 0x000fe40000000f00 */
[----:B------:R-:W-:-:S07]  /*0ce0*/  MOV R20, 0xd00 ;  /* 0x00000d0000147802 */ /* 0x000fce0000000f00 */
[----:B---34-:R-:W-:Y:S05]  /*0cf0*/  CALL.REL.NOINC `($__internal_1_$__cuda_sm3x_div_rn_noftz_f32_slowpath) ;  /* 0x0000001400ac7944 */ /* 0x018fea0003c00000 */
[----:B------:R-:W-:-:S07]  /*0d00*/  IMAD.MOV.U32 R19, RZ, RZ, R0 ;  /* 0x000000ffff137224 */ /* 0x000fce00078e0000 */
.L_x_15:
[----:B------:R-:W-:Y:S05]  /*0d10*/  BSYNC.RECONVERGENT B3 ;  /* 0x0000000000037941 */ /* 0x000fea0003800200 */
.L_x_14:
[----:B------:R-:W0:Y:S01]  /*0d20*/  MUFU.RCP R0, R29 ;  /* 0x0000001d00007308 */ /* 0x000e220000001000 */
[----:B------:R-:W-:Y:S01]  /*0d30*/  FMUL R32, R24, R31 ;  /* 0x0000001f18207220 */ /* 0x000fe20000400000 */
[----:B------:R-:W-:Y:S01]  /*0d40*/  BSSY.RECONVERGENT B3, `(.L_x_16) ;  /* 0x000000e000037945 */ /* 0x000fe20003800200 */
[----:B------:R-:W-:-:S05]  /*0d50*/  FADD R28, R28, -R19 ;  /* 0x800000131c1c7221 */ /* 0x000fca0000000000 */
[----:B------:R-:W1:Y:S01]  /*0d60*/  FCHK P0, R32, R29 ;  /* 0x0000001d20007302 */ /* 0x000e620000000000 */
[----:B0-----:R-:W-:-:S04]  /*0d70*/  FFMA R21, -R29, R0, 1 ;  /* 0x3f8000001d157423 */ /* 0x001fc80000000100 */
[----:B------:R-:W-:-:S04]  /*0d80*/  FFMA R0, R0, R21, R0 ;  /* 0x0000001500007223 */ /* 0x000fc80000000000 */
[----:B------:R-:W-:-:S04]  /*0d90*/  FFMA R20, R0, R32, RZ ;  /* 0x0000002000147223 */ /* 0x000fc800000000ff */
[----:B------:R-:W-:-:S04]  /*0da0*/  FFMA R21, -R29, R20, R32 ;  /* 0x000000141d157223 */ /* 0x000fc80000000120 */
[----:B------:R-:W-:Y:S01]  /*0db0*/  FFMA R20, R0, R21, R20 ;  /* 0x0000001500147223 */ /* 0x000fe20000000014 */
[----:B-1----:R-:W-:Y:S06]  /*0dc0*/  @!P0 BRA `(.L_x_17) ;  /* 0x0000000000148947 */ /* 0x002fec0003800000 */
[----:B------:R-:W-:Y:S01]  /*0dd0*/  MOV R0, R32 ;  /* 0x0000002000007202 */ /* 0x000fe20000000f00 */
[----:B------:R-:W-:Y:S01]  /*0de0*/  IMAD.MOV.U32 R36, RZ, RZ, R29 ;  /* 0x000000ffff247224 */ /* 0x000fe200078e001d */
[----:B------:R-:W-:-:S07]  /*0df0*/  MOV R20, 0xe10 ;  /* 0x00000e1000147802 */ /* 0x000fce0000000f00 */
[----:B---34-:R-:W-:Y:S05]  /*0e00*/  CALL.REL.NOINC `($__internal_1_$__cuda_sm3x_div_rn_noftz_f32_slowpath) ;  /* 0x0000001400687944 */ /* 0x018fea0003c00000 */
[----:B------:R-:W-:-:S07]  /*0e10*/  MOV R20, R0 ;  /* 0x0000000000147202 */ /* 0x000fce0000000f00 */
.L_x_17:
[----:B------:R-:W-:Y:S05]  /*0e20*/  BSYNC.RECONVERGENT B3 ;  /* 0x0000000000037941 */ /* 0x000fea0003800200 */
.L_x_16:
[----:B------:R-:W0:Y:S01]  /*0e30*/  MUFU.RCP R0, R29 ;  /* 0x0000001d00007308 */ /* 0x000e220000001000 */
[----:B------:R-:W-:Y:S01]  /*0e40*/  FMUL R32, R24, -R33 ;  /* 0x8000002118207220 */ /* 0x000fe20000400000 */
        /* <DEDUP_REMOVED lines=9> */
[----:B------:R-:W-:Y:S01]  /*0ee0*/  IMAD.MOV.U32 R0, RZ, RZ, R32 ;  /* 0x000000ffff007224 */ /* 0x000fe200078e0020 */
[----:B------:R-:W-:Y:S02]  /*0ef0*/  MOV R36, R29 ;  /* 0x0000001d00247202 */ /* 0x000fe40000000f00 */
[----:B------:R-:W-:-:S07]  /*0f00*/  MOV R20, 0xf20 ;  /* 0x00000f2000147802 */ /* 0x000fce0000000f00 */
[----:B---34-:R-:W-:Y:S05]  /*0f10*/  CALL.REL.NOINC `($__internal_1_$__cuda_sm3x_div_rn_noftz_f32_slowpath) ;  /* 0x0000001400247944 */ /* 0x018fea0003c00000 */
[----:B------:R-:W-:-:S07]  /*0f20*/  IMAD.MOV.U32 R24, RZ, RZ, R0 ;  /* 0x000000ffff187224 */ /* 0x000fce00078e0000 */
.L_x_19:
[----:B------:R-:W-:Y:S05]  /*0f30*/  BSYNC.RECONVERGENT B3 ;  /* 0x0000000000037941 */ /* 0x000fea0003800200 */
.L_x_18:
[----:B------:R-:W0:Y:S01]  /*0f40*/  MUFU.RCP R0, R29 ;  /* 0x0000001d00007308 */ /* 0x000e220000001000 */
[----:B------:R-:W-:Y:S01]  /*0f50*/  FMUL R30, R25, -R30 ;  /* 0x8000001e191e7220 */ /* 0x000fe20000400000 */
[----:B------:R-:W-:Y:S06]  /*0f60*/  BSSY.RECONVERGENT B3, `(.L_x_20) ;  /* 0x000000c000037945 */ /* 0x000fec0003800200 */
        /* <DEDUP_REMOVED lines=11> */
.L_x_21:
[----:B------:R-:W-:Y:S05]  /*1020*/  BSYNC.RECONVERGENT B3 ;  /* 0x0000000000037941 */ /* 0x000fea0003800200 */
.L_x_20:
[----:B------:R-:W-:-:S07]  /*1030*/  MOV R25, R0 ;  /* 0x0000000000197202 */ /* 0x000fce0000000f00 */
.L_x_13:
[----:B------:R-:W-:Y:S05]  /*1040*/  BSYNC.RECONVERGENT B2 ;  /* 0x0000000000027941 */ /* 0x000fea0003800200 */
.L_x_12:
[----:B------:R-:W5:Y:S01]  /*1050*/  LDS R38, [R6+0x2000] ;  /* 0x0020000006267984 */ /* 0x000f620000000800 */
[----:B------:R-:W-:Y:S01]  /*1060*/  BSSY.RECONVERGENT B2, `(.L_x_22) ;  /* 0x0000027000027945 */ /* 0x000fe20003800200 */
[----:B-----5:R-:W-:-:S13]  /*1070*/  FSETP.GT.AND P0, PT, |R38|, 1.0000000116860974231e-07, PT ;  /* 0x33d6bf952600780b */ /* 0x020fda0003f04200 */
[----:B------:R-:W-:Y:S05]  /*1080*/  @!P0 BRA `(.L_x_23) ;  /* 0x0000000000908947 */ /* 0x000fea0003800000 */
[----:B------:R-:W5:Y:S01]  /*1090*/  LDS R30, [R6+0x1000] ;  /* 0x00100000061e7984 */ /* 0x000f620000000800 */
[----:B------:R-:W-:Y:S01]  /*10a0*/  IMAD R29, R12, 0x4, R3 ;  /* 0x000000040c1d7824 */ /* 0x000fe200078e0203 */
[----:B------:R-:W-:Y:S02]  /*10b0*/  BSSY.RECONVERGENT B3, `(.L_x_24) ;  /* 0x0000010000037945 */ /* 0x000fe40003800200 */
[----:B-12---:R-:W1:Y:S04]  /*10c0*/  LDS R19, [R6] ;  /* 0x0000000006137984 */ /* 0x006e680000000800 */
[----:B------:R-:W2:Y:S01]  /*10d0*/  LDS R29, [R29+0x3000] ;  /* 0x003000001d1d7984 */ /* 0x000ea20000000800 */
[----:B-----5:R-:W5:Y:S01]  /*10e0*/  MUFU.RCP R21, R30 ;  /* 0x0000001e00157308 */ /* 0x020f620000001000 */
[----:B-1----:R-:W-:-:S07]  /*10f0*/  FMUL R0, R38, R19 ;  /* 0x0000001326007220 */ /* 0x002fce0000400000 */
[----:B------:R-:W1:Y:S01]  /*1100*/  FCHK P0, R0, R30 ;  /* 0x0000001e00007302 */ /* 0x000e620000000000 */
[----:B-----5:R-:W-:-:S04]  /*1110*/  FFMA R20, -R30, R21, 1 ;  /* 0x3f8000001e147423 */ /* 0x020fc80000000115 */
[----:B------:R-:W-:-:S04]  /*1120*/  FFMA R21, R21, R20, R21 ;  /* 0x0000001415157223 */ /* 0x000fc80000000015 */
[----:B------:R-:W-:-:S04]  /*1130*/  FFMA R20, R0, R21, RZ ;  /* 0x0000001500147223 */ /* 0x000fc800000000ff */
[----:B------:R-:W-:-:S04]  /*1140*/  FFMA R19, -R30, R20, R0 ;  /* 0x000000141e137223 */ /* 0x000fc80000000100 */
[----:B------:R-:W-:Y:S01]  /*1150*/  FFMA R19, R21, R19, R20 ;  /* 0x0000001315137223 */ /* 0x000fe20000000014 */
[----:B-12---:R-:W-:Y:S06]  /*1160*/  @!P0 BRA `(.L_x_25) ;  /* 0x0000000000108947 */ /* 0x006fec0003800000 */
[----:B------:R-:W-:Y:S02]  /*1170*/  MOV R36, R30 ;  /* 0x0000001e00247202 */ /* 0x000fe40000000f00 */
[----:B------:R-:W-:-:S07]  /*1180*/  MOV R20, 0x11a0 ;  /* 0x000011a000147802 */ /* 0x000fce0000000f00 */
[----:B0--34-:R-:W-:Y:S05]  /*1190*/  CALL.REL.NOINC `($__internal_1_$__cuda_sm3x_div_rn_noftz_f32_slowpath) ;  /* 0x0000001000847944 */ /* 0x019fea0003c00000 */
[----:B------:R-:W-:-:S07]  /*11a0*/  IMAD.MOV.U32 R19, RZ, RZ, R0 ;  /* 0x000000ffff137224 */ /* 0x000fce00078e0000 */
.L_x_25:
[----:B------:R-:W-:Y:S05]  /*11b0*/  BSYNC.RECONVERGENT B3 ;  /* 0x0000000000037941 */ /* 0x000fea0003800200 */
.L_x_24:
[----:B------:R-:W1:Y:S01]  /*11c0*/  MUFU.RCP R21, R30 ;  /* 0x0000001e00157308 */ /* 0x000e620000001000 */
[----:B------:R-:W-:Y:S01]  /*11d0*/  FMUL R29, R38, R29 ;  /* 0x0000001d261d7220 */ /* 0x000fe20000400000 */
[----:B------:R-:W-:Y:S01]  /*11e0*/  BSSY.RECONVERGENT B3, `(.L_x_26) ;  /* 0x000000d000037945 */ /* 0x000fe20003800200 */
[----:B0-----:R-:W-:-:S05]  /*11f0*/  FADD R28, R28, -R19 ;  /* 0x800000131c1c7221 */ /* 0x001fca0000000000 */
[----:B------:R-:W0:Y:S01]  /*1200*/  FCHK P0, R29, R30 ;  /* 0x0000001e1d007302 */ /* 0x000e220000000000 */
[----:B-1----:R-:W-:-:S04]  /*1210*/  FFMA R0, -R30, R21, 1 ;  /* 0x3f8000001e007423 */ /* 0x002fc80000000115 */
[----:B------:R-:W-:-:S04]  /*1220*/  FFMA R0, R21, R0, R21 ;  /* 0x0000000015007223 */ /* 0x000fc80000000015 */
[----:B------:R-:W-:-:S04]  /*1230*/  FFMA R21, R0, R29, RZ ;  /* 0x0000001d00157223 */ /* 0x000fc800000000ff */
[----:B------:R-:W-:-:S04]  /*1240*/  FFMA R20, -R30, R21, R29 ;  /* 0x000000151e147223 */ /* 0x000fc8000000011d */
[----:B------:R-:W-:Y:S01]  /*1250*/  FFMA R0, R0, R20, R21 ;  /* 0x0000001400007223 */ /* 0x000fe20000000015 */
[----:B0-----:R-:W-:Y:S06]  /*1260*/  @!P0 BRA `(.L_x_27) ;  /* 0x0000000000108947 */ /* 0x001fec0003800000 */
[----:B------:R-:W-:Y:S01]  /*1270*/  MOV R0, R29 ;  /* 0x0000001d00007202 */ /* 0x000fe20000000f00 */
[----:B------:R-:W-:Y:S01]  /*1280*/  IMAD.MOV.U32 R36, RZ, RZ, R30 ;  /* 0x000000ffff247224 */ /* 0x000fe200078e001e */
[----:B------:R-:W-:-:S07]  /*1290*/  MOV R20, 0x12b0 ;  /* 0x000012b000147802 */ /* 0x000fce0000000f00 */
[----:B---34-:R-:W-:Y:S05]  /*12a0*/  CALL.REL.NOINC `($__internal_1_$__cuda_sm3x_div_rn_noftz_f32_slowpath) ;  /* 0x0000001000407944 */ /* 0x018fea0003c00000 */
.L_x_27:
[----:B------:R-:W-:Y:S05]  /*12b0*/  BSYNC.RECONVERGENT B3 ;  /* 0x0000000000037941 */ /* 0x000fea0003800200 */
.L_x_26:
[----:B------:R-:W-:-:S07]  /*12c0*/  FADD R27, R27, -R0 ;  /* 0x800000001b1b7221 */ /* 0x000fce0000000000 */
.L_x_23:
[----:B------:R-:W-:Y:S05]  /*12d0*/  BSYNC.RECONVERGENT B2 ;  /* 0x0000000000027941 */ /* 0x000fea0003800200 */
.L_x_22:
[----:B------:R-:W-:Y:S01]  /*12e0*/  BAR.SYNC.DEFER_BLOCKING 0x0 ;  /* 0x0000000000007b1d */ /* 0x000fe20000010000 */
[----:B------:R-:W-:-:S09]  /*12f0*/  UISETP.NE.AND UP0, UPT, UR4, 0xa, UPT ;  /* 0x0000000a0400788c */ /* 0x000fd2000bf05270 */
[----:B------:R-:W-:Y:S05]  /*1300*/  BRA.U !UP0, `(.L_x_28) ;  /* 0x0000000908347547 */ /* 0x000fea000b800000 */
[----:B------:R-:W-:Y:S01]  /*1310*/  LEA R0, R14, R3, 0x2 ;  /* 0x000000030e007211 */ /* 0x000fe200078e10ff */
[----:B------:R-:W-:Y:S01]  /*1320*/  STS [R5], R24 ;  /* 0x0000001805007388 */ /* 0x000fe20000000800 */
[----:B------:R-:W-:Y:S03]  /*1330*/  BSSY.RECONVERGENT B2, `(.L_x_29) ;  /* 0x0000057000027945 */ /* 0x000fe60003800200 */
[----:B0-----:R-:W-:Y:S04]  /*1340*/  STS [R5+0x1000], R28 ;  /* 0x0010001c05007388 */ /* 0x001fe80000000800 */
[----:B------:R-:W-:Y:S04]  /*1350*/  STS [R5+0x2000], R25 ;  /* 0x0020001905007388 */ /* 0x000fe80000000800 */
[----:B------:R-:W-:Y:S04]  /*1360*/  STS [R0+0x3000], R27 ;  /* 0x0030001b00007388 */ /* 0x000fe80000000800 */
[----:B------:R-:W-:Y:S01]  /*1370*/  STS [R5+0x5000], R26 ;  /* 0x0050001a05007388 */ /* 0x000fe20000000800 */
[----:B------:R-:W-:Y:S06]  /*1380*/  BAR.SYNC.DEFER_BLOCKING 0x0 ;  /* 0x0000000000007b1d */ /* 0x000fec0000010000 */
[----:B------:R-:W0:Y:S04]  /*1390*/  LDS R30, [R18] ;  /* 0x00000000121e7984 */ /* 0x000e280000000800 */
[----:B------:R0:W1:Y:S04]  /*13a0*/  LDS R38, [R18+0x5000] ;  /* 0x0050000012267984 */ /* 0x0000680000000800 */
[----:B------:R0:W1:Y:S04]  /*13b0*/  LDS R40, [R18+0x1000] ;  /* 0x0010000012287984 */ /* 0x0000680000000800 */
[----:B------:R0:W1:Y:S04]  /*13c0*/  LDS R29, [R18+0x2000] ;  /* 0x00200000121d7984 */ /* 0x0000680000000800 */
[----:B------:R0:W1:Y:S02]  /*13d0*/  LDS R31, [R2] ;  /* 0x00000000021f7984 */ /* 0x0000640000000800 */
[----:B0-----:R-:W-:-:S13]  /*13e0*/  FSETP.GT.AND P0, PT, |R30|, 1.0000000116860974231e-07, PT ;  /* 0x33d6bf951e00780b */ /* 0x001fda0003f04200 */
[----:B------:R-:W-:Y:S05]  /*13f0*/  @!P0 BRA `(.L_x_30) ;  /* 0x0000000400288947 */ /* 0x000fea0003800000 */
[----:B------:R-:W0:Y:S01]  /*1400*/  S2UR UR8, SR_CgaCtaId ;  /* 0x00000000000879c3 */ /* 0x000e220000008800 */
[----:B------:R-:W-:Y:S01]  /*1410*/  UMOV UR7, 0x400 ;  /* 0x0000040000077882 */ /* 0x000fe20000000000 */
[----:B------:R-:W-:Y:S02]  /*1420*/  IMAD R25, R10, 0x4, R3 ;  /* 0x000000040a197824 */ /* 0x000fe400078e0203 */
[----:B-1----:R-:W-:Y:S01]  /*1430*/  FMUL R0, R30, R29 ;  /* 0x0000001d1e007220 */ /* 0x002fe20000400000 */
[----:B------:R-:W-:Y:S03]  /*1440*/  BSSY.RECONVERGENT B3, `(.L_x_31) ;  /* 0x0000013000037945 */ /* 0x000fe60003800200 */
[----:B------:R-:W-:Y:S01]  /*1450*/  LDS R25, [R25+0x2ffc] ;  /* 0x002ffc0019197984 */ /* 0x000fe20000000800 */
[----:B0-----:R-:W-:-:S06]  /*1460*/  ULEA UR7, UR8, UR7, 0x18 ;  /* 0x0000000708077291 */ /* 0x001fcc000f8ec0ff */
[----:B------:R-:W-:-:S05]  /*1470*/  LEA R28, R10, UR7, 0x2 ;  /* 0x000000070a1c7c11 */ /* 0x000fca000f8e10ff */
[----:B------:R-:W2:Y:S04]  /*1480*/  LDS R24, [R28+0xffc] ;  /* 0x000ffc001c187984 */ /* 0x000ea80000000800 */
[----:B------:R0:W1:Y:S04]  /*1490*/  LDS R26, [R28+0x1ffc] ;  /* 0x001ffc001c1a7984 */ /* 0x0000680000000800 */
[----:B------:R0:W0:Y:S01]  /*14a0*/  LDS R27, [R28+-0x4] ;  /* 0xfffffc001c1b7984 */ /* 0x0000220000000800 */
[----:B--2---:R-:W2:Y:S08]  /*14b0*/  MUFU.RCP R19, R24 ;  /* 0x0000001800137308 */ /* 0x004eb00000001000 */
[----:B------:R-:W5:Y:S01]  /*14c0*/  FCHK P0, R0, R24 ;  /* 0x0000001800007302 */ /* 0x000f620000000000 */
[----:B--2---:R-:W-:-:S04]  /*14d0*/  FFMA R20, -R24, R19, 1 ;  /* 0x3f80000018147423 */ /* 0x004fc80000000113 */
[----:B------:R-:W-:-:S04]  /*14e0*/  FFMA R19, R19, R20, R19 ;  /* 0x0000001413137223 */ /* 0x000fc80000000013 */
[----:B------:R-:W-:-:S04]  /*14f0*/  FFMA R20, R0, R19, RZ ;  /* 0x0000001300147223 */ /* 0x000fc800000000ff */
[----:B------:R-:W-:-:S04]  /*1500*/  FFMA R21, -R24, R20, R0 ;  /* 0x0000001418157223 */ /* 0x000fc80000000100 */
[----:B------:R-:W-:Y:S01]  /*1510*/  FFMA R19, R19, R21, R20 ;  /* 0x0000001513137223 */ /* 0x000fe20000000014 */
[----:B01---5:R-:W-:Y:S06]  /*1520*/  @!P0 BRA `(.L_x_32) ;  /* 0x0000000000108947 */ /* 0x023fec0003800000 */
[----:B------:R-:W-:Y:S02]  /*1530*/  MOV R36, R24 ;  /* 0x0000001800247202 */ /* 0x000fe40000000f00 */
[----:B------:R-:W-:-:S07]  /*1540*/  MOV R20, 0x1560 ;  /* 0x0000156000147802 */ /* 0x000fce0000000f00 */
[----:B---34-:R-:W-:Y:S05]  /*1550*/  CALL.REL.NOINC `($__internal_1_$__cuda_sm3x_div_rn_noftz_f32_slowpath) ;  /* 0x0000000c00947944 */ /* 0x018fea0003c00000 */
[----:B------:R-:W-:-:S07]  /*1560*/  IMAD.MOV.U32 R19, RZ, RZ, R0 ;  /* 0x000000ffff137224 */ /* 0x000fce00078e0000 */
.L_x_32:
[----:B------:R-:W-:Y:S05]  /*1570*/  BSYNC.RECONVERGENT B3 ;  /* 0x0000000000037941 */ /* 0x000fea0003800200 */
.L_x_31:
        /* <DEDUP_REMOVED lines=16> */
.L_x_34:
[----:B------:R-:W-:Y:S05]  /*1680*/  BSYNC.RECONVERGENT B3 ;  /* 0x0000000000037941 */ /* 0x000fea0003800200 */
.L_x_33:
        /* <DEDUP_REMOVED lines=16> */
.L_x_36:
[----:B------:R-:W-:Y:S05]  /*1790*/  BSYNC.RECONVERGENT B3 ;  /* 0x0000000000037941 */ /* 0x000fea0003800200 */
.L_x_35:
        /* <DEDUP_REMOVED lines=14> */
.L_x_38:
[----:B------:R-:W-:Y:S05]  /*1880*/  BSYNC.RECONVERGENT B3 ;  /* 0x0000000000037941 */ /* 0x000fea0003800200 */
.L_x_37:
[----:B------:R-:W-:-:S07]  /*1890*/  MOV R29, R0 ;  /* 0x00000000001d7202 */ /* 0x000fce0000000f00 */
.L_x_30:
[----:B------:R-:W-:Y:S05]  /*18a0*/  BSYNC.RECONVERGENT B2 ;  /* 0x0000000000027941 */ /* 0x000fea0003800200 */
.L_x_29:
[----:B------:R-:W0:Y:S01]  /*18b0*/  LDS R27, [R6+0x2000] ;  /* 0x00200000061b7984 */ /* 0x000e220000000800 */
[----:B------:R-:W-:Y:S01]  /*18c0*/  BSSY.RECONVERGENT B2, `(.L_x_39) ;  /* 0x0000027000027945 */ /* 0x000fe20003800200 */
[----:B0-----:R-:W-:-:S13]  /*18d0*/  FSETP.GT.AND P0, PT, |R27|, 1.0000000116860974231e-07, PT ;  /* 0x33d6bf951b00780b */ /* 0x001fda0003f04200 */
[----:B------:R-:W-:Y:S05]  /*18e0*/  @!P0 BRA `(.L_x_40) ;  /* 0x0000000000908947 */ /* 0x000fea0003800000 */
[----:B------:R-:W0:Y:S01]  /*18f0*/  LDS R25, [R6+0x1000] ;  /* 0x0010000006197984 */ /* 0x000e220000000800 */
[----:B------:R-:W-:Y:S01]  /*1900*/  IMAD R24, R12, 0x4, R3 ;  /* 0x000000040c187824 */ /* 0x000fe200078e0203 */
[----:B------:R-:W-:Y:S02]  /*1910*/  BSSY.RECONVERGENT B3, `(.L_x_41) ;  /* 0x0000010000037945 */ /* 0x000fe40003800200 */
[----:B------:R-:W5:Y:S04]  /*1920*/  LDS R0, [R6] ;  /* 0x0000000006007984 */ /* 0x000f680000000800 */
[----:B------:R-:W1:Y:S01]  /*1930*/  LDS R24, [R24+0x3000] ;  /* 0x0030000018187984 */ /* 0x000e620000000800 */
[----:B0-----:R-:W1:Y:S01]  /*1940*/  MUFU.RCP R20, R25 ;  /* 0x0000001900147308 */ /* 0x001e620000001000 */
[----:B-----5:R-:W-:-:S07]  /*1950*/  FMUL R0, R27, R0 ;  /* 0x000000001b007220 */ /* 0x020fce0000400000 */
        /* <DEDUP_REMOVED lines=11> */
.L_x_42:
[----:B------:R-:W-:Y:S05]  /*1a10*/  BSYNC.RECONVERGENT B3 ;  /* 0x0000000000037941 */ /* 0x000fea0003800200 */
.L_x_41:
        /* <DEDUP_REMOVED lines=15> */
.L_x_44:
[----:B------:R-:W-:Y:S05]  /*1b10*/  BSYNC.RECONVERGENT B3 ;  /* 0x0000000000037941 */ /* 0x000fea0003800200 */
.L_x_43:
[----:B------:R-:W-:-:S07]  /*1b20*/  FADD R31, R31, -R0 ;  /* 0x800000001f1f7221 */ /* 0x000fce0000000000 */
.L_x_40:
[----:B------:R-:W-:Y:S05]  /*1b30*/  BSYNC.RECONVERGENT B2 ;  /* 0x0000000000027941 */ /* 0x000fea0003800200 */
.L_x_39:
[----:B------:R-:W-:Y:S01]  /*1b40*/  BAR.SYNC.DEFER_BLOCKING 0x0 ;  /* 0x0000000000007b1d */ /* 0x000fe20000010000 */
[----:B------:R-:W-:Y:S01]  /*1b50*/  LEA R0, R14, R3, 0x2 ;  /* 0x000000030e007211 */ /* 0x000fe200078e10ff */
[----:B------:R-:W-:-:S04]  /*1b60*/  UIADD3 UR4, UPT, UPT, UR4, 0x2, URZ ;  /* 0x0000000204047890 */ /* 0x000fc8000fffe0ff */
[----:B------:R0:W-:Y:S04]  /*1b70*/  STS [R5], R30 ;  /* 0x0000001e05007388 */ /* 0x0001e80000000800 */
[----:B-1----:R0:W-:Y:S04]  /*1b80*/  STS [R5+0x1000], R40 ;  /* 0x0010002805007388 */ /* 0x0021e80000000800 */
[----:B------:R0:W-:Y:S04]  /*1b90*/  STS [R5+0x2000], R29 ;  /* 0x0020001d05007388 */ /* 0x0001e80000000800 */
[----:B------:R0:W-:Y:S04]  /*1ba0*/  STS [R0+0x3000], R31 ;  /* 0x0030001f00007388 */ /* 0x0001e80000000800 */
[----:B------:R0:W-:Y:S01]  /*1bb0*/  STS [R5+0x5000], R38 ;  /* 0x0050002605007388 */ /* 0x0001e20000000800 */
[----:B------:R-:W-:Y:S06]  /*1bc0*/  BAR.SYNC.DEFER_BLOCKING 0x0 ;  /* 0x0000000000007b1d */ /* 0x000fec0000010000 */
[----:B------:R-:W-:Y:S05]  /*1bd0*/  BRA `(.L_x_45) ;  /* 0xffffffec00d07947 */ /* 0x000fea000383ffff */
.L_x_28:
[----:B012---:R-:W0:Y:S01]  /*1be0*/  MUFU.RCP R19, R28 ;  /* 0x0000001c00137308 */ /* 0x007e220000001000 */
[----:B------:R-:W-:Y:S01]  /*1bf0*/  BSSY.RECONVERGENT B2, `(.L_x_46) ;  /* 0x000000d000027945 */ /* 0x000fe20003800200 */
[----:B------:R-:W-:-:S06]  /*1c00*/  ISETP.NE.AND P3, PT, R17, RZ, PT ;  /* 0x000000ff1100720c */ /* 0x000fcc0003f65270 */
[----:B------:R-:W1:Y:S01]  /*1c10*/  FCHK P0, R27, R28 ;  /* 0x0000001c1b007302 */ /* 0x000e620000000000 */
[----:B0-----:R-:W-:-:S04]  /*1c20*/  FFMA R0, R19, -R28, 1 ;  /* 0x3f80000013007423 */ /* 0x001fc8000000081c */
[----:B------:R-:W-:-:S04]  /*1c30*/  FFMA R0, R19, R0, R19 ;  /* 0x0000000013007223 */ /* 0x000fc80000000013 */
[----:B------:R-:W-:-:S04]  /*1c40*/  FFMA R2, R0, R27, RZ ;  /* 0x0000001b00027223 */ /* 0x000fc800000000ff */
[----:B------:R-:W-:-:S04]  /*1c50*/  FFMA R19, R2, -R28, R27 ;  /* 0x8000001c02137223 */ /* 0x000fc8000000001b */
[----:B------:R-:W-:Y:S01]  /*1c60*/  FFMA R0, R0, R19, R2 ;  /* 0x0000001300007223 */ /* 0x000fe20000000002 */
[----:B-1----:R-:W-:Y:S06]  /*1c70*/  @!P0 BRA `(.L_x_47) ;  /* 0x0000000000108947 */ /* 0x002fec0003800000 */
[----:B------:R-:W-:Y:S01]  /*1c80*/  IMAD.MOV.U32 R0, RZ, RZ, R27 ;  /* 0x000000ffff007224 */ /* 0x000fe200078e001b */
[----:B------:R-:W-:Y:S02]  /*1c90*/  MOV R36, R28 ;  /* 0x0000001c00247202 */ /* 0x000fe40000000f00 */
[----:B------:R-:W-:-:S07]  /*1ca0*/  MOV R20, 0x1cc0 ;  /* 0x00001cc000147802 */ /* 0x000fce0000000f00 */
[----:B---34-:R-:W-:Y:S05]  /*1cb0*/  CALL.REL.NOINC `($__internal_1_$__cuda_sm3x_div_rn_noftz_f32_slowpath) ;  /* 0x0000000400bc7944 */ /* 0x018fea0003c00000 */
.L_x_47:
[----:B------:R-:W-:Y:S05]  /*1cc0*/  BSYNC.RECONVERGENT B2 ;  /* 0x0000000000027941 */ /* 0x000fea0003800200 */
.L_x_46:
[----:B------:R-:W0:Y:S01]  /*1cd0*/  LDS R2, [R18+0x5000] ;  /* 0x0050000012027984 */ /* 0x000e220000000800 */
[----:B------:R-:W1:Y:S08]  /*1ce0*/  @!P3 LDC R19, c[0x0][0x38c] ;  /* 0x0000e300ff13bb82 */ /* 0x000e700000000800 */
[----:B------:R-:W2:Y:S01]  /*1cf0*/  @!P3 LDC R21, c[0x0][0x390] ;  /* 0x0000e400ff15bb82 */ /* 0x000ea20000000800 */
[----:B0-----:R-:W-:-:S05]  /*1d00*/  IMAD R3, R2, 0x4, R3 ;  /* 0x0000000402037824 */ /* 0x001fca00078e0203 */
[----:B------:R0:W-:Y:S02]  /*1d10*/  STS [R3+0x3000], R0 ;  /* 0x0030000003007388 */ /* 0x0001e40000000800 */
[----:B------:R-:W-:Y:S06]  /*1d20*/  BAR.SYNC.DEFER_BLOCKING 0x0 ;  /* 0x0000000000007b1d */ /* 0x000fec0000010000 */
[----:B-1----:R0:W-:Y:S04]  /*1d30*/  @!P3 STS [R4+UR9+0x3000], R19 ;  /* 0x003000130400b988 */ /* 0x0021e80008000809 */
[----:B--2---:R0:W-:Y:S01]  /*1d40*/  @!P3 STS [R4+UR9+0x3ffc], R21 ;  /* 0x003ffc150400b988 */ /* 0x0041e20008000809 */
[----:B------:R-:W-:Y:S06]  /*1d50*/  BAR.SYNC.DEFER_BLOCKING 0x0 ;  /* 0x0000000000007b1d */ /* 0x000fec0000010000 */
[----:B------:R-:W-:Y:S05]  /*1d60*/  @P2 BRA `(.L_x_48) ;  /* 0xffffffe800982947 */ /* 0x000fea000383ffff */
.L_x_2:
[----:B0-----:R-:W0:Y:S02]  /*1d70*/  LDC R3, c[0x0][0x398] ;  /* 0x0000e600ff037b82 */ /* 0x001e240000000800 */
[----:B0-----:R-:W-:-:S04]  /*1d80*/  LEA.HI R0, R3, R3, RZ, 0x1 ;  /* 0x0000000303007211 */ /* 0x001fc800078f08ff */
[----:B------:R-:W-:-:S04]  /*1d90*/  LOP3.LUT R0, R0, 0xffffe, RZ, 0xc0, !PT ;  /* 0x000ffffe00007812 */ /* 0x000fc800078ec0ff */
[----:B------:R-:W-:-:S05]  /*1da0*/  IADD3 R3, PT, PT, -R0, R3, RZ ;  /* 0x0000000300037210 */ /* 0x000fca0007ffe1ff */
[----:B------:R-:W-:-:S06]  /*1db0*/  IMAD R3, R3, 0x1000, R18 ;  /* 0x0000100003037824 */ /* 0x000fcc00078e0212 */
[----:B------:R-:W0:Y:S04]  /*1dc0*/  LDS R3, [R3+0x3000] ;  /* 0x0030000003037984 */ /* 0x000e280000000800 */
[----:B0-----:R-:W-:Y:S01]  /*1dd0*/  STG.E desc[UR12][R22.64], R3 ;  /* 0x0000000316007986 */ /* 0x001fe2000c10190c */
[----:B------:R-:W-:Y:S05]  /*1de0*/  EXIT ;  /* 0x000000000000794d */ /* 0x000fea0003800000 */
        .weak           $__internal_0_$__cuda_sm20_div_rn_f64_full
        .type           $__internal_0_$__cuda_sm20_div_rn_f64_full,@function
        .size           $__internal_0_$__cuda_sm20_div_rn_f64_full,($__internal_1_$__cuda_sm3x_div_rn_noftz_f32_slowpath - $__internal_0_$__cuda_sm20_div_rn_f64_full)
$__internal_0_$__cuda_sm20_div_rn_f64_full:
[C---:B------:R-:W-:Y:S01]  /*1df0*/  FSETP.GEU.AND P0, PT, |R9|.reuse, 1.469367938527859385e-39, PT ;  /* 0x001000000900780b */ /* 0x040fe20003f0e200 */
[----:B------:R-:W-:Y:S01]  /*1e00*/  IMAD.MOV.U32 R12, RZ, RZ, 0x1 ;  /* 0x00000001ff0c7424 */ /* 0x000fe200078e00ff */
[C---:B------:R-:W-:Y:S01]  /*1e10*/  LOP3.LUT R4, R9.reuse, 0x800fffff, RZ, 0xc0, !PT ;  /* 0x800fffff09047812 */ /* 0x040fe200078ec0ff */
[----:B------:R-:W-:Y:S01]  /*1e20*/  HFMA2 R27, -RZ, RZ, 0.0045166015625, 0 ;  /* 0x1ca00000ff1b7431 */ /* 0x000fe200000001ff */
[----:B------:R-:W-:Y:S02]  /*1e30*/  LOP3.LUT R3, R9, 0x7ff00000, RZ, 0xc0, !PT ;  /* 0x7ff0000009037812 */ /* 0x000fe400078ec0ff */
[----:B------:R-:W-:Y:S02]  /*1e40*/  LOP3.LUT R5, R4, 0x3ff00000, RZ, 0xfc, !PT ;  /* 0x3ff0000004057812 */ /* 0x000fe400078efcff */
[----:B------:R-:W-:-:S05]  /*1e50*/  MOV R4, R8 ;  /* 0x0000000800047202 */ /* 0x000fca0000000f00 */
[----:B------:R-:W-:-:S06]  /*1e60*/  @!P0 DMUL R4, R8, 8.98846567431157953865e+307 ;  /* 0x7fe0000008048828 */ /* 0x000fcc0000000000 */
[----:B------:R-:W0:Y:S02]  /*1e70*/  MUFU.RCP64H R13, R5 ;  /* 0x00000005000d7308 */ /* 0x000e240000001800 */
[----:B0-----:R-:W-:-:S08]  /*1e80*/  DFMA R14, R12, -R4, 1 ;  /* 0x3ff000000c0e742b */ /* 0x001fd00000000804 */
[----:B------:R-:W-:-:S08]  /*1e90*/  DFMA R14, R14, R14, R14 ;  /* 0x0000000e0e0e722b */ /* 0x000fd0000000000e */
[----:B------:R-:W-:Y:S01]  /*1ea0*/  DFMA R14, R12, R14, R12 ;  /* 0x0000000e0c0e722b */ /* 0x000fe2000000000c */
[----:B------:R-:W-:Y:S01]  /*1eb0*/  IMAD.MOV.U32 R13, RZ, RZ, R11 ;  /* 0x000000ffff0d7224 */ /* 0x000fe200078e000b */
[----:B------:R-:W-:-:S04]  /*1ec0*/  MOV R12, R10 ;  /* 0x0000000a000c7202 */ /* 0x000fc80000000f00 */
[----:B------:R-:W-:Y:S02]  /*1ed0*/  LOP3.LUT R26, R13, 0x7ff00000, RZ, 0xc0, !PT ;  /* 0x7ff000000d1a7812 */ /* 0x000fe400078ec0ff */
[----:B------:R-:W-:Y:S01]  /*1ee0*/  DFMA R20, R14, -R4, 1 ;  /* 0x3ff000000e14742b */ /* 0x000fe20000000804 */
[----:B------:R-:W-:Y:S02]  /*1ef0*/  MOV R10, R12 ;  /* 0x0000000c000a7202 */ /* 0x000fe40000000f00 */
[----:B------:R-:W-:Y:S01]  /*1f00*/  ISETP.GE.U32.AND P1, PT, R26, R3, PT ;  /* 0x000000031a00720c */ /* 0x000fe20003f26070 */
[----:B------:R-:W-:-:S03]  /*1f10*/  IMAD.MOV.U32 R28, RZ, RZ, R26 ;  /* 0x000000ffff1c7224 */ /* 0x000fc600078e001a */
[----:B------:R-:W-:Y:S01]  /*1f20*/  SEL R11, R27, 0x63400000, !P1 ;  /* 0x634000001b0b7807 */ /* 0x000fe20004800000 */
[----:B------:R-:W-:Y:S01]  /*1f30*/  DFMA R14, R14, R20, R14 ;  /* 0x000000140e0e722b */ /* 0x000fe2000000000e */
[----:B------:R-:W-:Y:S02]  /*1f40*/  FSETP.GEU.AND P1, PT, |R13|, 1.469367938527859385e-39, PT ;  /* 0x001000000d00780b */ /* 0x000fe40003f2e200 */
[----:B------:R-:W-:-:S11]  /*1f50*/  LOP3.LUT R11, R11, 0x800fffff, R13, 0xf8, !PT ;  /* 0x800fffff0b0b7812 */ /* 0x000fd600078ef80d */
[----:B------:R-:W-:Y:S05]  /*1f60*/  @P1 BRA `(.L_x_49) ;  /* 0x0000000000201947 */ /* 0x000fea0003800000 */
[----:B------:R-:W-:Y:S01]  /*1f70*/  LOP3.LUT R19, R9, 0x7ff00000, RZ, 0xc0, !PT ;  /* 0x7ff0000009137812 */ /* 0x000fe200078ec0ff */
[----:B------:R-:W-:-:S03]  /*1f80*/  IMAD.MOV.U32 R20, RZ, RZ, RZ ;  /* 0x000000ffff147224 */ /* 0x000fc600078e00ff */
[----:B------:R-:W-:-:S04]  /*1f90*/  ISETP.GE.U32.AND P1, PT, R26, R19, PT ;  /* 0x000000131a00720c */ /* 0x000fc80003f26070 */
[----:B------:R-:W-:-:S04]  /*1fa0*/  SEL R19, R27, 0x63400000, !P1 ;  /* 0x634000001b137807 */ /* 0x000fc80004800000 */
[----:B------:R-:W-:-:S04]  /*1fb0*/  LOP3.LUT R19, R19, 0x80000000, R13, 0xf8, !PT ;  /* 0x8000000013137812 */ /* 0x000fc800078ef80d */
[----:B------:R-:W-:-:S06]  /*1fc0*/  LOP3.LUT R21, R19, 0x100000, RZ, 0xfc, !PT ;  /* 0x0010000013157812 */ /* 0x000fcc00078efcff */
[----:B------:R-:W-:-:S10]  /*1fd0*/  DFMA R10, R10, 2, -R20 ;  /* 0x400000000a0a782b */ /* 0x000fd40000000814 */
[----:B------:R-:W-:-:S07]  /*1fe0*/  LOP3.LUT R28, R11, 0x7ff00000, RZ, 0xc0, !PT ;  /* 0x7ff000000b1c7812 */ /* 0x000fce00078ec0ff */
.L_x_49:
[----:B------:R-:W-:Y:S01]  /*1ff0*/  @!P0 LOP3.LUT R3, R5, 0x7ff00000, RZ, 0xc0, !PT ;  /* 0x7ff0000005038812 */ /* 0x000fe200078ec0ff */
[----:B------:R-:W-:Y:S01]  /*2000*/  DMUL R20, R14, R10 ;  /* 0x0000000a0e147228 */ /* 0x000fe20000000000 */
[----:B------:R-:W-:-:S03]  /*2010*/  IADD3 R19, PT, PT, R28, -0x1, RZ ;  /* 0xffffffff1c137810 */ /* 0x000fc60007ffe0ff */
[----:B------:R-:W-:Y:S01]  /*2020*/  VIADD R29, R3, 0xffffffff ;  /* 0xffffffff031d7836 */ /* 0x000fe20000000000 */
[----:B------:R-:W-:-:S03]  /*2030*/  ISETP.GT.U32.AND P0, PT, R19, 0x7feffffe, PT ;  /* 0x7feffffe1300780c */ /* 0x000fc60003f04070 */
[----:B------:R-:W-:Y:S01]  /*2040*/  DFMA R24, R20, -R4, R10 ;  /* 0x800000041418722b */ /* 0x000fe2000000000a */
[----:B------:R-:W-:-:S07]  /*2050*/  ISETP.GT.U32.OR P0, PT, R29, 0x7feffffe, P0 ;  /* 0x7feffffe1d00780c */ /* 0x000fce0000704470 */
[----:B------:R-:W-:-:S06]  /*2060*/  DFMA R14, R14, R24, R20 ;  /* 0x000000180e0e722b */ /* 0x000fcc0000000014 */
[----:B------:R-:W-:Y:S05]  /*2070*/  @P0 BRA `(.L_x_50) ;  /* 0x00000000006c0947 */ /* 0x000fea0003800000 */
[----:B------:R-:W-:-:S04]  /*2080*/  LOP3.LUT R13, R9, 0x7ff00000, RZ, 0xc0, !PT ;  /* 0x7ff00000090d7812 */ /* 0x000fc800078ec0ff */
[CC--:B------:R-:W-:Y:S02]  /*2090*/  VIADDMNMX R3, R26.reuse, -R13.reuse, 0xb9600000, !PT ;  /* 0xb96000001a037446 */ /* 0x0c0fe4000780090d */
[----:B------:R-:W-:Y:S02]  /*20a0*/  ISETP.GE.U32.AND P0, PT, R26, R13, PT ;  /* 0x0000000d1a00720c */ /* 0x000fe40003f06070 */
[----:B------:R-:W-:Y:S02]  /*20b0*/  VIMNMX R3, PT, PT, R3, 0x46a00000, PT ;  /* 0x46a0000003037848 */ /* 0x000fe40003fe0100 */
[----:B------:R-:W-:-:S04]  /*20c0*/  SEL R12, R27, 0x63400000, !P0 ;  /* 0x634000001b0c7807 */ /* 0x000fc80004000000 */
[----:B------:R-:W-:Y:S02]  /*20d0*/  IADD3 R3, PT, PT, -R12, R3, RZ ;  /* 0x000000030c037210 */ /* 0x000fe40007ffe1ff */
[----:B------:R-:W-:-:S03]  /*20e0*/  MOV R12, RZ ;  /* 0x000000ff000c7202 */ /* 0x000fc60000000f00 */
[----:B------:R-:W-:-:S06]  /*20f0*/  VIADD R13, R3, 0x7fe00000 ;  /* 0x7fe00000030d7836 */ /* 0x000fcc0000000000 */
[----:B------:R-:W-:-:S10]  /*2100*/  DMUL R20, R14, R12 ;  /* 0x0000000c0e147228 */ /* 0x000fd40000000000 */
[----:B------:R-:W-:-:S13]  /*2110*/  FSETP.GTU.AND P0, PT, |R21|, 1.469367938527859385e-39, PT ;  /* 0x001000001500780b */ /* 0x000fda0003f0c200 */
[----:B------:R-:W-:Y:S05]  /*2120*/  @P0 BRA `(.L_x_51) ;  /* 0x0000000000940947 */ /* 0x000fea0003800000 */
[----:B------:R-:W-:Y:S01]  /*2130*/  DFMA R4, R14, -R4, R10 ;  /* 0x800000040e04722b */ /* 0x000fe2000000000a */
[----:B------:R-:W-:-:S09]  /*2140*/  IMAD.MOV.U32 R12, RZ, RZ, RZ ;  /* 0x000000ffff0c7224 */ /* 0x000fd200078e00ff */
[C---:B------:R-:W-:Y:S02]  /*2150*/  FSETP.NEU.AND P0, PT, R5.reuse, RZ, PT ;  /* 0x000000ff0500720b */ /* 0x040fe40003f0d000 */
[----:B------:R-:W-:-:S04]  /*2160*/  LOP3.LUT R9, R5, 0x80000000, R9, 0x48, !PT ;  /* 0x8000000005097812 */ /* 0x000fc800078e4809 */
[----:B------:R-:W-:-:S07]  /*2170*/  LOP3.LUT R13, R9, R13, RZ, 0xfc, !PT ;  /* 0x0000000d090d7212 */ /* 0x000fce00078efcff */
[----:B------:R-:W-:Y:S05]  /*2180*/  @!P0 BRA `(.L_x_51) ;  /* 0x00000000007c8947 */ /* 0x000fea0003800000 */
[C---:B------:R-:W-:Y:S01]  /*2190*/  IADD3 R5, PT, PT, -R3.reuse, RZ, RZ ;  /* 0x000000ff03057210 */ /* 0x040fe20007ffe1ff */
[----:B------:R-:W-:Y:S01]  /*21a0*/  IMAD.MOV.U32 R4, RZ, RZ, RZ ;  /* 0x000000ffff047224 */ /* 0x000fe200078e00ff */
[----:B------:R-:W-:Y:S01]  /*21b0*/  DMUL.RP R12, R14, R12 ;  /* 0x0000000c0e0c7228 */ /* 0x000fe20000008000 */
[----:B------:R-:W-:-:S04]  /*21c0*/  IADD3 R3, PT, PT, -R3, -0x43300000, RZ ;  /* 0xbcd0000003037810 */ /* 0x000fc80007ffe1ff */
[----:B------:R-:W-:-:S05]  /*21d0*/  DFMA R4, R20, -R4, R14 ;  /* 0x800000041404722b */ /* 0x000fca000000000e */
[----:B------:R-:W-:-:S05]  /*21e0*/  LOP3.LUT R9, R13, R9, RZ, 0x3c, !PT ;  /* 0x000000090d097212 */ /* 0x000fca00078e3cff */
[----:B------:R-:W-:-:S04]  /*21f0*/  FSETP.NEU.AND P0, PT, |R5|, R3, PT ;  /* 0x000000030500720b */ /* 0x000fc80003f0d200 */
[----:B------:R-:W-:Y:S02]  /*2200*/  FSEL R20, R12, R20, !P0 ;  /* 0x000000140c147208 */ /* 0x000fe40004000000 */
[----:B------:R-:W-:Y:S01]  /*2210*/  FSEL R21, R9, R21, !P0 ;  /* 0x0000001509157208 */ /* 0x000fe20004000000 */
[----:B------:R-:W-:Y:S06]  /*2220*/  BRA `(.L_x_51) ;  /* 0x0000000000547947 */ /* 0x000fec0003800000 */
.L_x_50:
[----:B------:R-:W-:-:S14]  /*2230*/  DSETP.NAN.AND P0, PT, R12, R12, PT ;  /* 0x0000000c0c00722a */ /* 0x000fdc0003f08000 */
[----:B------:R-:W-:Y:S05]  /*2240*/  @P0 BRA `(.L_x_52) ;  /* 0x0000000000440947 */ /* 0x000fea0003800000 */
[----:B------:R-:W-:-:S14]  /*2250*/  DSETP.NAN.AND P0, PT, R8, R8, PT ;  /* 0x000000080800722a */ /* 0x000fdc0003f08000 */
[----:B------:R-:W-:Y:S05]  /*2260*/  @P0 BRA `(.L_x_53) ;  /* 0x0000000000300947 */ /* 0x000fea0003800000 */
[----:B------:R-:W-:Y:S01]  /*2270*/  ISETP.NE.AND P0, PT, R28, R3, PT ;  /* 0x000000031c00720c */ /* 0x000fe20003f05270 */
[----:B------:R-:W-:Y:S01]  /*2280*/  IMAD.MOV.U32 R21, RZ, RZ, -0x80000 ;  /* 0xfff80000ff157424 */ /* 0x000fe200078e00ff */
[----:B------:R-:W-:-:S11]  /*2290*/  MOV R20, 0x0 ;  /* 0x0000000000147802 */ /* 0x000fd60000000f00 */
[----:B------:R-:W-:Y:S05]  /*22a0*/  @!P0 BRA `(.L_x_51) ;  /* 0x0000000000348947 */ /* 0x000fea0003800000 */
[----:B------:R-:W-:Y:S02]  /*22b0*/  ISETP.NE.AND P0, PT, R28, 0x7ff00000, PT ;  /* 0x7ff000001c00780c */ /* 0x000fe40003f05270 */
[----:B------:R-:W-:Y:S02]  /*22c0*/  LOP3.LUT R21, R13, 0x80000000, R9, 0x48, !PT ;  /* 0x800000000d157812 */ /* 0x000fe400078e4809 */
[----:B------:R-:W-:-:S13]  /*22d0*/  ISETP.EQ.OR P0, PT, R3, RZ, !P0 ;  /* 0x000000ff0300720c */ /* 0x000fda0004702670 */
[----:B------:R-:W-:Y:S02]  /*22e0*/  @P0 LOP3.LUT R3, R21, 0x7ff00000, RZ, 0xfc, !PT ;  /* 0x7ff0000015030812 */ /* 0x000fe400078efcff */
[----:B------:R-:W-:Y:S01]  /*22f0*/  @!P0 MOV R20, RZ ;  /* 0x000000ff00148202 */ /* 0x000fe20000000f00 */
[----:B------:R-:W-:Y:S01]  /*2300*/  @P0 IMAD.MOV.U32 R20, RZ, RZ, RZ ;  /* 0x000000ffff140224 */ /* 0x000fe200078e00ff */
[----:B------:R-:W-:Y:S01]  /*2310*/  @P0 MOV R21, R3 ;  /* 0x0000000300150202 */ /* 0x000fe20000000f00 */
[----:B------:R-:W-:Y:S06]  /*2320*/  BRA `(.L_x_51) ;  /* 0x0000000000147947 */ /* 0x000fec0003800000 */
.L_x_53:
[----:B------:R-:W-:Y:S01]  /*2330*/  LOP3.LUT R21, R9, 0x80000, RZ, 0xfc, !PT ;  /* 0x0008000009157812 */ /* 0x000fe200078efcff */
[----:B------:R-:W-:Y:S01]  /*2340*/  IMAD.MOV.U32 R20, RZ, RZ, R8 ;  /* 0x000000ffff147224 */ /* 0x000fe200078e0008 */
[----:B------:R-:W-:Y:S06]  /*2350*/  BRA `(.L_x_51) ;  /* 0x0000000000087947 */ /* 0x000fec0003800000 */
.L_x_52:
[----:B------:R-:W-:Y:S02]  /*2360*/  LOP3.LUT R21, R13, 0x80000, RZ, 0xfc, !PT ;  /* 0x000800000d157812 */ /* 0x000fe400078efcff */
[----:B------:R-:W-:-:S07]  /*2370*/  MOV R20, R12 ;  /* 0x0000000c00147202 */ /* 0x000fce0000000f00 */
.L_x_51:
[----:B------:R-:W-:Y:S01]  /*2380*/  IMAD.MOV.U32 R4, RZ, RZ, R6 ;  /* 0x000000ffff047224 */ /* 0x000fe200078e0006 */
[----:B------:R-:W-:-:S04]  /*2390*/  MOV R5, 0x0 ;  /* 0x0000000000057802 */ /* 0x000fc80000000f00 */
[----:B------:R-:W-:Y:S05]  /*23a0*/  RET.REL.NODEC R4 `(_Z11PDE_diff_k4ffffffiPA16384_A1024_fi) ;  /* 0xffffffdc04147950 */ /* 0x000fea0003c3ffff */
        .weak           $__internal_1_$__cuda_sm3x_div_rn_noftz_f32_slowpath
        .type           $__internal_1_$__cuda_sm3x_div_rn_noftz_f32_slowpath,@function
        .size           $__internal_1_$__cuda_sm3x_div_rn_noftz_f32_slowpath,(.L_x_152 - $__internal_1_$__cuda_sm3x_div_rn_noftz_f32_slowpath)
$__internal_1_$__cuda_sm3x_div_rn_noftz_f32_slowpath:
[----:B------:R-:W-:Y:S01]  /*23b0*/  SHF.R.U32.HI R21, RZ, 0x17, R36 ;  /* 0x00000017ff157819 */ /* 0x000fe20000011624 */
[----:B------:R-:W-:Y:S01]  /*23c0*/  BSSY.RECONVERGENT B0, `(.L_x_54) ;  /* 0x0000062000007945 */ /* 0x000fe20003800200 */
[----:B------:R-:W-:Y:S02]  /*23d0*/  SHF.R.U32.HI R32, RZ, 0x17, R0 ;  /* 0x00000017ff207819 */ /* 0x000fe40000011600 */
[----:B------:R-:W-:Y:S02]  /*23e0*/  LOP3.LUT R21, R21, 0xff, RZ, 0xc0, !PT ;  /* 0x000000ff15157812 */ /* 0x000fe400078ec0ff */
[----:B------:R-:W-:-:S03]  /*23f0*/  LOP3.LUT R32, R32, 0xff, RZ, 0xc0, !PT ;  /* 0x000000ff20207812 */ /* 0x000fc600078ec0ff */
[----:B------:R-:W-:Y:S01]  /*2400*/  VIADD R34, R21, 0xffffffff ;  /* 0xffffffff15227836 */ /* 0x000fe20000000000 */
[----:B------:R-:W-:-:S04]  /*2410*/  IADD3 R35, PT, PT, R32, -0x1, RZ ;  /* 0xffffffff20237810 */ /* 0x000fc80007ffe0ff */
[----:B------:R-:W-:-:S04]  /*2420*/  ISETP.GT.U32.AND P0, PT, R34, 0xfd, PT ;  /* 0x000000fd2200780c */ /* 0x000fc80003f04070 */
[----:B------:R-:W-:-:S13]  /*2430*/  ISETP.GT.U32.OR P0, PT, R35, 0xfd, P0 ;  /* 0x000000fd2300780c */ /* 0x000fda0000704470 */
[----:B------:R-:W-:Y:S01]  /*2440*/  @!P0 IMAD.MOV.U32 R19, RZ, RZ, RZ ;  /* 0x000000ffff138224 */ /* 0x000fe200078e00ff */
[----:B------:R-:W-:Y:S06]  /*2450*/  @!P0 BRA `(.L_x_55) ;  /* 0x00000000005c8947 */ /* 0x000fec0003800000 */
[----:B------:R-:W-:Y:S02]  /*2460*/  FSETP.GTU.FTZ.AND P0, PT, |R0|, +INF , PT ;  /* 0x7f8000000000780b */ /* 0x000fe40003f1c200 */
[----:B------:R-:W-:-:S04]  /*2470*/  FSETP.GTU.FTZ.AND P1, PT, |R36|, +INF , PT ;  /* 0x7f8000002400780b */ /* 0x000fc80003f3c200 */
[----:B------:R-:W-:-:S13]  /*2480*/  PLOP3.LUT P0, PT, P0, P1, PT, 0xf8, 0x8f ;  /* 0x00000000008f781c */ /* 0x000fda0000703f70 */
[----:B------:R-:W-:Y:S05]  /*2490*/  @P0 BRA `(.L_x_56) ;  /* 0x00000004004c0947 */ /* 0x000fea0003800000 */
[----:B------:R-:W-:-:S13]  /*24a0*/  LOP3.LUT P0, RZ, R36, 0x7fffffff, R0, 0xc8, !PT ;  /* 0x7fffffff24ff7812 */ /* 0x000fda000780c800 */
[----:B------:R-:W-:Y:S05]  /*24b0*/  @!P0 BRA `(.L_x_57) ;  /* 0x00000004003c8947 */ /* 0x000fea0003800000 */
[----:B------:R-:W-:Y:S02]  /*24c0*/  FSETP.NEU.FTZ.AND P4, PT, |R0|, +INF , PT ;  /* 0x7f8000000000780b */ /* 0x000fe40003f9d200 */
[----:B------:R-:W-:Y:S02]  /*24d0*/  FSETP.NEU.FTZ.AND P1, PT, |R36|, +INF , PT ;  /* 0x7f8000002400780b */ /* 0x000fe40003f3d200 */
[----:B------:R-:W-:-:S11]  /*24e0*/  FSETP.NEU.FTZ.AND P0, PT, |R0|, +INF , PT ;  /* 0x7f8000000000780b */ /* 0x000fd60003f1d200 */
[----:B------:R-:W-:Y:S05]  /*24f0*/  @!P1 BRA !P4, `(.L_x_57) ;  /* 0x00000004002c9947 */ /* 0x000fea0006000000 */
[----:B------:R-:W-:-:S04]  /*2500*/  LOP3.LUT P4, RZ, R0, 0x7fffffff, RZ, 0xc0, !PT ;  /* 0x7fffffff00ff7812 */ /* 0x000fc8000788c0ff */
[----:B------:R-:W-:-:S13]  /*2510*/  PLOP3.LUT P1, PT, P1, P4, PT, 0x2f, 0xf2 ;  /* 0x0000000000f2781c */ /* 0x000fda0000f28577 */
[----:B------:R-:W-:Y:S05]  /*2520*/  @P1 BRA `(.L_x_58) ;  /* 0x0000000400181947 */ /* 0x000fea0003800000 */
[----:B------:R-:W-:-:S04]  /*2530*/  LOP3.LUT P1, RZ, R36, 0x7fffffff, RZ, 0xc0, !PT ;  /* 0x7fffffff24ff7812 */ /* 0x000fc8000782c0ff */
[----:B------:R-:W-:-:S13]  /*2540*/  PLOP3.LUT P0, PT, P0, P1, PT, 0x2f, 0xf2 ;  /* 0x0000000000f2781c */ /* 0x000fda0000702577 */
[----:B------:R-:W-:Y:S05]  /*2550*/  @P0 BRA `(.L_x_59) ;  /* 0x0000000400000947 */ /* 0x000fea0003800000 */
[----:B------:R-:W-:Y:S02]  /*2560*/  ISETP.GE.AND P0, PT, R35, RZ, PT ;  /* 0x000000ff2300720c */ /* 0x000fe40003f06270 */
[----:B------:R-:W-:-:S11]  /*2570*/  ISETP.GE.AND P1, PT, R34, RZ, PT ;  /* 0x000000ff2200720c */ /* 0x000fd60003f26270 */
[----:B------:R-:W-:Y:S01]  /*2580*/  @P0 MOV R19, RZ ;  /* 0x000000ff00130202 */ /* 0x000fe20000000f00 */
[----:B------:R-:W-:Y:S02]  /*2590*/  @!P0 IMAD.MOV.U32 R19, RZ, RZ, -0x40 ;  /* 0xffffffc0ff138424 */ /* 0x000fe400078e00ff */
[----:B------:R-:W-:Y:S01]  /*25a0*/  @!P0 FFMA R0, R0, 1.84467440737095516160e+19, RZ ;  /* 0x5f80000000008823 */ /* 0x000fe200000000ff */
[----:B------:R-:W-:Y:S02]  /*25b0*/  @!P1 FFMA R36, R36, 1.84467440737095516160e+19, RZ ;  /* 0x5f80000024249823 */ /* 0x000fe400000000ff */
[----:B------:R-:W-:-:S07]  /*25c0*/  @!P1 IADD3 R19, PT, PT, R19, 0x40, RZ ;  /* 0x0000004013139810 */ /* 0x000fce0007ffe0ff */
.L_x_55:
[----:B------:R-:W-:Y:S01]  /*25d0*/  LEA R35, R21, 0xc0800000, 0x17 ;  /* 0xc080000015237811 */ /* 0x000fe200078eb8ff */
[----:B------:R-:W-:Y:S01]  /*25e0*/  BSSY.RECONVERGENT B1, `(.L_x_60) ;  /* 0x0000036000017945 */ /* 0x000fe20003800200 */
[----:B------:R-:W-:-:S03]  /*25f0*/  IADD3 R32, PT, PT, R32, -0x7f, RZ ;  /* 0xffffff8120207810 */ /* 0x000fc60007ffe0ff */
[----:B------:R-:W-:Y:S02]  /*2600*/  IMAD.IADD R36, R36, 0x1, -R35 ;  /* 0x0000000124247824 */ /* 0x000fe400078e0a23 */
[C---:B------:R-:W-:Y:S01]  /*2610*/  IMAD R0, R32.reuse, -0x800000, R0 ;  /* 0xff80000020007824 */ /* 0x040fe200078e0200 */
[----:B------:R-:W-:Y:S01]  /*2620*/  IADD3 R32, PT, PT, R32, 0x7f, -R21 ;  /* 0x0000007f20207810 */ /* 0x000fe20007ffe815 */
[----:B------:R-:W0:Y:S01]  /*2630*/  MUFU.RCP R34, R36 ;  /* 0x0000002400227308 */ /* 0x000e220000001000 */
[----:B------:R-:W-:-:S03]  /*2640*/  FADD.FTZ R35, -R36, -RZ ;  /* 0x800000ff24237221 */ /* 0x000fc60000010100 */
[----:B------:R-:W-:Y:S02]  /*2650*/  IMAD.IADD R19, R32, 0x1, R19 ;  /* 0x0000000120137824 */ /* 0x000fe400078e0213 */
[----:B0-----:R-:W-:-:S04]  /*2660*/  FFMA R21, R34, R35, 1 ;  /* 0x3f80000022157423 */ /* 0x001fc80000000023 */
[----:B------:R-:W-:-:S04]  /*2670*/  FFMA R21, R34, R21, R34 ;  /* 0x0000001522157223 */ /* 0x000fc80000000022 */
[----:B------:R-:W-:-:S04]  /*2680*/  FFMA R34, R0, R21, RZ ;  /* 0x0000001500227223 */ /* 0x000fc800000000ff */
[----:B------:R-:W-:-:S04]  /*2690*/  FFMA R32, R35, R34, R0 ;  /* 0x0000002223207223 */ /* 0x000fc80000000000 */
[----:B------:R-:W-:-:S04]  /*26a0*/  FFMA R32, R21, R32, R34 ;  /* 0x0000002015207223 */ /* 0x000fc80000000022 */
[----:B------:R-:W-:-:S04]  /*26b0*/  FFMA R35, R35, R32, R0 ;  /* 0x0000002023237223 */ /* 0x000fc80000000000 */
[----:B------:R-:W-:-:S05]  /*26c0*/  FFMA R0, R21, R35, R32 ;  /* 0x0000002315007223 */ /* 0x000fca0000000020 */
[----:B------:R-:W-:-:S04]  /*26d0*/  SHF.R.U32.HI R34, RZ, 0x17, R0 ;  /* 0x00000017ff227819 */ /* 0x000fc80000011600 */
[----:B------:R-:W-:-:S04]  /*26e0*/  LOP3.LUT R34, R34, 0xff, RZ, 0xc0, !PT ;  /* 0x000000ff22227812 */ /* 0x000fc800078ec0ff */
[----:B------:R-:W-:-:S05]  /*26f0*/  IADD3 R34, PT, PT, R34, R19, RZ ;  /* 0x0000001322227210 */ /* 0x000fca0007ffe0ff */
[----:B------:R-:W-:-:S05]  /*2700*/  VIADD R36, R34, 0xffffffff ;  /* 0xffffffff22247836 */ /* 0x000fca0000000000 */
[----:B------:R-:W-:-:S13]  /*2710*/  ISETP.GE.U32.AND P0, PT, R36, 0xfe, PT ;  /* 0x000000fe2400780c */ /* 0x000fda0003f06070 */
[----:B------:R-:W-:Y:S05]  /*2720*/  @!P0 BRA `(.L_x_61) ;  /* 0x0000000000808947 */ /* 0x000fea0003800000 */
[----:B------:R-:W-:-:S13]  /*2730*/  ISETP.GT.AND P0, PT, R34, 0xfe, PT ;  /* 0x000000fe2200780c */ /* 0x000fda0003f04270 */
[----:B------:R-:W-:Y:S05]  /*2740*/  @P0 BRA `(.L_x_62) ;  /* 0x00000000006c0947 */ /* 0x000fea0003800000 */
[----:B------:R-:W-:-:S13]  /*2750*/  ISETP.GE.AND P0, PT, R34, 0x1, PT ;  /* 0x000000012200780c */ /* 0x000fda0003f06270 */
[----:B------:R-:W-:Y:S05]  /*2760*/  @P0 BRA `(.L_x_63) ;  /* 0x0000000000740947 */ /* 0x000fea0003800000 */
[----:B------:R-:W-:Y:S02]  /*2770*/  ISETP.GE.AND P0, PT, R34, -0x18, PT ;  /* 0xffffffe82200780c */ /* 0x000fe40003f06270 */
[----:B------:R-:W-:-:S11]  /*2780*/  LOP3.LUT R0, R0, 0x80000000, RZ, 0xc0, !PT ;  /* 0x8000000000007812 */ /* 0x000fd600078ec0ff */
[----:B------:R-:W-:Y:S05]  /*2790*/  @!P0 BRA `(.L_x_63) ;  /* 0x0000000000688947 */ /* 0x000fea0003800000 */
[CCC-:B------:R-:W-:Y:S01]  /*27a0*/  FFMA.RP R19, R21.reuse, R35.reuse, R32.reuse ;  /* 0x0000002315137223 */ /* 0x1c0fe20000008020 */
[CCC-:B------:R-:W-:Y:S01]  /*27b0*/  FFMA.RM R36, R21.reuse, R35.reuse, R32.reuse ;  /* 0x0000002315247223 */ /* 0x1c0fe20000004020 */
[----:B------:R-:W-:Y:S01]  /*27c0*/  FFMA.RZ R21, R21, R35, R32 ;  /* 0x0000002315157223 */ /* 0x000fe2000000c020 */
[C---:B------:R-:W-:Y:S02]  /*27d0*/  IADD3 R32, PT, PT, R34.reuse, 0x20, RZ ;  /* 0x0000002022207810 */ /* 0x040fe40007ffe0ff */
[C---:B------:R-:W-:Y:S02]  /*27e0*/  ISETP.NE.AND P4, PT, R34.reuse, RZ, PT ;  /* 0x000000ff2200720c */ /* 0x040fe40003f85270 */
[----:B------:R-:W-:Y:S02]  /*27f0*/  LOP3.LUT R21, R21, 0x7fffff, RZ, 0xc0, !PT ;  /* 0x007fffff15157812 */ /* 0x000fe400078ec0ff */
[----:B------:R-:W-:Y:S01]  /*2800*/  ISETP.NE.AND P1, PT, R34, RZ, PT ;  /* 0x000000ff2200720c */ /* 0x000fe20003f25270 */
[----:B------:R-:W-:Y:S01]  /*2810*/  IMAD.MOV R34, RZ, RZ, -R34 ;  /* 0x000000ffff227224 */ /* 0x000fe200078e0a22 */
[----:B------:R-:W-:-:S02]  /*2820*/  LOP3.LUT R21, R21, 0x800000, RZ, 0xfc, !PT ;  /* 0x0080000015157812 */ /* 0x000fc400078efcff */
[----:B------:R-:W-:Y:S02]  /*2830*/  FSETP.NEU.FTZ.AND P0, PT, R19, R36, PT ;  /* 0x000000241300720b */ /* 0x000fe40003f1d000 */
[----:B------:R-:W-:Y:S02]  /*2840*/  SHF.L.U32 R19, R21, R32, RZ ;  /* 0x0000002015137219 */ /* 0x000fe400000006ff */
[----:B------:R-:W-:Y:S02]  /*2850*/  SEL R32, R34, RZ, P4 ;  /* 0x000000ff22207207 */ /* 0x000fe40002000000 */
[----:B------:R-:W-:Y:S02]  /*2860*/  ISETP.NE.AND P1, PT, R19, RZ, P1 ;  /* 0x000000ff1300720c */ /* 0x000fe40000f25270 */
[----:B------:R-:W-:Y:S02]  /*2870*/  SHF.R.U32.HI R32, RZ, R32, R21 ;  /* 0x00000020ff207219 */ /* 0x000fe40000011615 */
[----:B------:R-:W-:-:S02]  /*2880*/  PLOP3.LUT P0, PT, P0, P1, PT, 0xf8, 0x8f ;  /* 0x00000000008f781c */ /* 0x000fc40000703f70 */
[----:B------:R-:W-:Y:S02]  /*2890*/  SHF.R.U32.HI R21, RZ, 0x1, R32 ;  /* 0x00000001ff157819 */ /* 0x000fe40000011620 */
[----:B------:R-:W-:-:S04]  /*28a0*/  SEL R34, RZ, 0x1, !P0 ;  /* 0x00000001ff227807 */ /* 0x000fc80004000000 */
[----:B------:R-:W-:-:S04]  /*28b0*/  LOP3.LUT R19, R34, 0x1, R21, 0xf8, !PT ;  /* 0x0000000122137812 */ /* 0x000fc800078ef815 */
[----:B------:R-:W-:-:S04]  /*28c0*/  LOP3.LUT R32, R19, R32, RZ, 0xc0, !PT ;  /* 0x0000002013207212 */ /* 0x000fc800078ec0ff */
[----:B------:R-:W-:-:S04]  /*28d0*/  IADD3 R21, PT, PT, R21, R32, RZ ;  /* 0x0000002015157210 */ /* 0x000fc80007ffe0ff */
[----:B------:R-:W-:Y:S01]  /*28e0*/  LOP3.LUT R0, R21, R0, RZ, 0xfc, !PT ;  /* 0x0000000015007212 */ /* 0x000fe200078efcff */
[----:B------:R-:W-:Y:S06]  /*28f0*/  BRA `(.L_x_63) ;  /* 0x0000000000107947 */ /* 0x000fec0003800000 */
.L_x_62:
[----:B------:R-:W-:-:S04]  /*2900*/  LOP3.LUT R0, R0, 0x80000000, RZ, 0xc0, !PT ;  /* 0x8000000000007812 */ /* 0x000fc800078ec0ff */
[----:B------:R-:W-:Y:S01]  /*2910*/  LOP3.LUT R0, R0, 0x7f800000, RZ, 0xfc, !PT ;  /* 0x7f80000000007812 */ /* 0x000fe200078efcff */
[----:B------:R-:W-:Y:S06]  /*2920*/  BRA `(.L_x_63) ;  /* 0x0000000000047947 */ /* 0x000fec0003800000 */
.L_x_61:
[----:B------:R-:W-:-:S07]  /*2930*/  IMAD R0, R19, 0x800000, R0 ;  /* 0x0080000013007824 */ /* 0x000fce00078e0200 */
.L_x_63:
[----:B------:R-:W-:Y:S05]  /*2940*/  BSYNC.RECONVERGENT B1 ;  /* 0x0000000000017941 */ /* 0x000fea0003800200 */
.L_x_60:
[----:B------:R-:W-:Y:S05]  /*2950*/  BRA `(.L_x_64) ;  /* 0x0000000000207947 */ /* 0x000fea0003800000 */
.L_x_59:
[----:B------:R-:W-:-:S04]  /*2960*/  LOP3.LUT R0, R36, 0x80000000, R0, 0x48, !PT ;  /* 0x8000000024007812 */ /* 0x000fc800078e4800 */
[----:B------:R-:W-:Y:S01]  /*2970*/  LOP3.LUT R0, R0, 0x7f800000, RZ, 0xfc, !PT ;  /* 0x7f80000000007812 */ /* 0x000fe200078efcff */
[----:B------:R-:W-:Y:S06]  /*2980*/  BRA `(.L_x_64) ;  /* 0x0000000000147947 */ /* 0x000fec0003800000 */
.L_x_58:
[----:B------:R-:W-:Y:S01]  /*2990*/  LOP3.LUT R0, R36, 0x80000000, R0, 0x48, !PT ;  /* 0x8000000024007812 */ /* 0x000fe200078e4800 */
[----:B------:R-:W-:Y:S06]  /*29a0*/  BRA `(.L_x_64) ;  /* 0x00000000000c7947 */ /* 0x000fec0003800000 */
.L_x_57:
[----:B------:R-:W0:Y:S01]  /*29b0*/  MUFU.RSQ R0, -QNAN ;  /* 0xffc0000000007908 */ /* 0x000e220000001400 */
[----:B------:R-:W-:Y:S05]  /*29c0*/  BRA `(.L_x_64) ;  /* 0x0000000000047947 */ /* 0x000fea0003800000 */
.L_x_56:
[----:B------:R-:W-:-:S07]  /*29d0*/  FADD.FTZ R0, R0, R36 ;  /* 0x0000002400007221 */ /* 0x000fce0000010000 */
.L_x_64:
[----:B------:R-:W-:Y:S05]  /*29e0*/  BSYNC.RECONVERGENT B0 ;  /* 0x0000000000007941 */ /* 0x000fea0003800200 */
.L_x_54:
[----:B------:R-:W-:-:S04]  /*29f0*/  HFMA2 R21, -RZ, RZ, 0, 0 ;  /* 0x00000000ff157431 */ /* 0x000fc800000001ff */
[----:B0-----:R-:W-:Y:S05]  /*2a00*/  RET.REL.NODEC R20 `(_Z11PDE_diff_k4ffffffiPA16384_A1024_fi) ;  /* 0xffffffd4147c7950 */ /* 0x001fea0003c3ffff */
.L_x_65:
[----:B------:R-:W-:-:S00]  /*2a10*/  BRA `(.L_x_65) ;  /* 0xfffffffc00fc7947 */ /* 0x000fc0000383ffff */
[----:B------:R-:W-:-:S00]  /*2a20*/  NOP ;  /* 0x0000000000007918 */ /* 0x000fc00000000000 */
        /* <DEDUP_REMOVED lines=13> */
.L_x_152:


//--------------------- .text._Z24thomasAlgorithmPerThreadPfS_S_S_S_ii --------------------------
	.section	.text._Z24thomasAlgorithmPerThreadPfS_S_S_S_ii,"ax",@progbits
	.align	128
        .global         _Z24thomasAlgorithmPerThreadPfS_S_S_S_ii
        .type           _Z24thomasAlgorithmPerThreadPfS_S_S_S_ii,@function
        .size           _Z24thomasAlgorithmPerThreadPfS_S_S_S_ii,(.L_x_154 - _Z24thomasAlgorithmPerThreadPfS_S_S_S_ii)
        .other          _Z24thomasAlgorithmPerThreadPfS_S_S_S_ii,@"STO_CUDA_ENTRY STV_DEFAULT"
_Z24thomasAlgorithmPerThreadPfS_S_S_S_ii:
.text._Z24thomasAlgorithmPerThreadPfS_S_S_S_ii:
[----:B------:R-:W-:Y:S01]  /*0000*/  LDC R1, c[0x0][0x37c] ;  /* 0x0000df00ff017b82 */ /* 0x000fe20000000800 */
[----:B------:R-:W0:Y:S01]  /*0010*/  S2R R6, SR_TID.X ;  /* 0x0000000000067919 */ /* 0x000e220000002100 */
[----:B------:R-:W0:Y:S01]  /*0020*/  LDCU.64 UR4, c[0x0][0x3a8] ;  /* 0x00007500ff0477ac */ /* 0x000e220008000a00 */
[----:B------:R-:W1:Y:S01]  /*0030*/  LDCU UR6, c[0x0][0x3a8] ;  /* 0x00007500ff0677ac */ /* 0x000e620008000800 */
[----:B0-----:R-:W-:-:S13]  /*0040*/  ISETP.GE.U32.AND P0, PT, R6, UR5, PT ;  /* 0x0000000506007c0c */ /* 0x001fda000bf06070 */
[----:B-1----:R-:W-:Y:S05]  /*0050*/  @P0 EXIT ;  /* 0x000000000000094d */ /* 0x002fea0003800000 */
[----:B------:R-:W0:Y:S01]  /*0060*/  LDC.64 R8, c[0x0][0x388] ;  /* 0x0000e200ff087b82 */ /* 0x000e220000000a00 */
[----:B------:R-:W1:Y:S01]  /*0070*/  LDCU.64 UR8, c[0x0][0x358] ;  /* 0x00006b00ff0877ac */ /* 0x000e620008000a00 */
[----:B------:R-:W-:-:S06]  /*0080*/  IMAD R5, R6, UR4, RZ ;  /* 0x0000000406057c24 */ /* 0x000fcc000f8e02ff */
[----:B------:R-:W2:Y:S01]  /*0090*/  LDC.64 R10, c[0x0][0x390] ;  /* 0x0000e400ff0a7b82 */ /* 0x000ea20000000a00 */
[----:B0-----:R-:W-:-:S05]  /*00a0*/  IMAD.WIDE R8, R5, 0x4, R8 ;  /* 0x0000000405087825 */ /* 0x001fca00078e0208 */
[----:B-1----:R-:W3:Y:S01]  /*00b0*/  LDG.E R3, desc[UR8][R8.64] ;  /* 0x0000000808037981 */ /* 0x002ee2000c1e1900 */
[----:B--2---:R-:W-:-:S05]  /*00c0*/  IMAD.WIDE R10, R5, 0x4, R10 ;  /* 0x00000004050a7825 */ /* 0x004fca00078e020a */
[----:B------:R-:W2:Y:S01]  /*00d0*/  LDG.E R0, desc[UR8][R10.64] ;  /* 0x000000080a007981 */ /* 0x000ea2000c1e1900 */
[----:B------:R-:W-:Y:S01]  /*00e0*/  BSSY.RECONVERGENT B0, `(.L_x_66) ;  /* 0x000000d000007945 */ /* 0x000fe20003800200 */
[----:B------:R-:W-:Y:S01]  /*00f0*/  SHF.R.S32.HI R4, RZ, 0x1f, R5 ;  /* 0x0000001fff047819 */ /* 0x000fe20000011405 */
[----:B---3--:R-:W0:Y:S08]  /*0100*/  MUFU.RCP R2, R3 ;  /* 0x0000000300027308 */ /* 0x008e300000001000 */
[----:B--2---:R-:W1:Y:S01]  /*0110*/  FCHK P0, R0, R3 ;  /* 0x0000000300007302 */ /* 0x004e620000000000 */
[----:B0-----:R-:W-:-:S04]  /*0120*/  FFMA R7, -R3, R2, 1 ;  /* 0x3f80000003077423 */ /* 0x001fc80000000102 */
[----:B------:R-:W-:-:S04]  /*0130*/  FFMA R7, R2, R7, R2 ;  /* 0x0000000702077223 */ /* 0x000fc80000000002 */
[----:B------:R-:W-:-:S04]  /*0140*/  FFMA R2, R0, R7, RZ ;  /* 0x0000000700027223 */ /* 0x000fc800000000ff */
[----:B------:R-:W-:-:S04]  /*0150*/  FFMA R12, -R3, R2, R0 ;  /* 0x00000002030c7223 */ /* 0x000fc80000000100 */
[----:B------:R-:W-:Y:S01]  /*0160*/  FFMA R7, R7, R12, R2 ;  /* 0x0000000c07077223 */ /* 0x000fe20000000002 */
[----:B-1----:R-:W-:Y:S06]  /*0170*/  @!P0 BRA `(.L_x_67) ;  /* 0x00000000000c8947 */ /* 0x002fec0003800000 */
[----:B------:R-:W-:-:S07]  /*0180*/  MOV R2, 0x1a0 ;  /* 0x000001a000027802 */ /* 0x000fce0000000f00 */
[----:B------:R-:W-:Y:S05]  /*0190*/  CALL.REL.NOINC `($__internal_3_$__cuda_sm3x_div_rn_noftz_f32_slowpath) ;  /* 0x0000001c00647944 */ /* 0x000fea0003c00000 */
[----:B------:R-:W-:-:S07]  /*01a0*/  IMAD.MOV.U32 R7, RZ, RZ, R0 ;  /* 0x000000ffff077224 */ /* 0x000fce00078e0000 */
.L_x_67:
[----:B------:R-:W-:Y:S05]  /*01b0*/  BSYNC.RECONVERGENT B0 ;  /* 0x0000000000007941 */ /* 0x000fea0003800200 */
.L_x_66:
[----:B------:R-:W0:Y:S01]  /*01c0*/  LDC.64 R12, c[0x0][0x398] ;  /* 0x0000e600ff0c7b82 */ /* 0x000e220000000a00 */
[----:B------:R1:W-:Y:S04]  /*01d0*/  STG.E desc[UR8][R10.64], R7 ;  /* 0x000000070a007986 */ /* 0x0003e8000c101908 */
[----:B------:R-:W2:Y:S01]  /*01e0*/  LDG.E R3, desc[UR8][R8.64] ;  /* 0x0000000808037981 */ /* 0x000ea2000c1e1900 */
[----:B0-----:R-:W-:-:S05]  /*01f0*/  IMAD.WIDE R12, R5, 0x4, R12 ;  /* 0x00000004050c7825 */ /* 0x001fca00078e020c */
[----:B------:R-:W3:Y:S01]  /*0200*/  LDG.E R0, desc[UR8][R12.64] ;  /* 0x000000080c007981 */ /* 0x000ee2000c1e1900 */
[----:B------:R-:W-:Y:S01]  /*0210*/  BSSY.RECONVERGENT B0, `(.L_x_68) ;  /* 0x000000c000007945 */ /* 0x000fe20003800200 */
[----:B--2---:R-:W0:Y:S02]  /*0220*/  MUFU.RCP R2, R3 ;  /* 0x0000000300027308 */ /* 0x004e240000001000 */
[----:B0-----:R-:W-:-:S04]  /*0230*/  FFMA R15, -R3, R2, 1 ;  /* 0x3f800000030f7423 */ /* 0x001fc80000000102 */
[----:B------:R-:W-:Y:S02]  /*0240*/  FFMA R15, R2, R15, R2 ;  /* 0x0000000f020f7223 */ /* 0x000fe40000000002 */
[----:B---3--:R-:W0:Y:S02]  /*0250*/  FCHK P0, R0, R3 ;  /* 0x0000000300007302 */ /* 0x008e240000000000 */
[----:B------:R-:W-:-:S04]  /*0260*/  FFMA R2, R0, R15, RZ ;  /* 0x0000000f00027223 */ /* 0x000fc800000000ff */
[----:B------:R-:W-:-:S04]  /*0270*/  FFMA R14, -R3, R2, R0 ;  /* 0x00000002030e7223 */ /* 0x000fc80000000100 */
[----:B------:R-:W-:Y:S01]  /*0280*/  FFMA R15, R15, R14, R2 ;  /* 0x0000000e0f0f7223 */ /* 0x000fe20000000002 */
[----:B01----:R-:W-:Y:S06]  /*0290*/  @!P0 BRA `(.L_x_69) ;  /* 0x00000000000c8947 */ /* 0x003fec0003800000 */
[----:B------:R-:W-:-:S07]  /*02a0*/  MOV R2, 0x2c0 ;  /* 0x000002c000027802 */ /* 0x000fce0000000f00 */
[----:B------:R-:W-:Y:S05]  /*02b0*/  CALL.REL.NOINC `($__internal_3_$__cuda_sm3x_div_rn_noftz_f32_slowpath) ;  /* 0x0000001c001c7944 */ /* 0x000fea0003c00000 */
[----:B------:R-:W-:-:S07]  /*02c0*/  IMAD.MOV.U32 R15, RZ, RZ, R0 ;  /* 0x000000ffff0f7224 */ /* 0x000fce00078e0000 */
.L_x_69:
[----:B------:R-:W-:Y:S05]  /*02d0*/  BSYNC.RECONVERGENT B0 ;  /* 0x0000000000007941 */ /* 0x000fea0003800200 */
.L_x_68:
[----:B------:R-:W0:Y:S01]  /*02e0*/  LDCU UR4, c[0x0][0x3a8] ;  /* 0x00007500ff0477ac */ /* 0x000e220008000800 */
[----:B------:R1:W-:Y:S01]  /*02f0*/  STG.E desc[UR8][R12.64], R15 ;  /* 0x0000000f0c007986 */ /* 0x0003e2000c101908 */
[----:B0-----:R-:W-:-:S09]  /*0300*/  UISETP.GE.AND UP0, UPT, UR4, 0x2, UPT ;  /* 0x000000020400788c */ /* 0x001fd2000bf06270 */
[----:B-1----:R-:W-:Y:S05]  /*0310*/  BRA.U !UP0, `(.L_x_70) ;  /* 0x0000000d08f87547 */ /* 0x002fea000b800000 */
[----:B------:R-:W-:Y:S01]  /*0320*/  UIADD3 UR5, UPT, UPT, UR4, -0x2, URZ ;  /* 0xfffffffe04057890 */ /* 0x000fe2000fffe0ff */
[----:B------:R-:W-:Y:S01]  /*0330*/  HFMA2 R3, -RZ, RZ, 0, 5.9604644775390625e-08 ;  /* 0x00000001ff037431 */ /* 0x000fe200000001ff */
[----:B------:R-:W-:Y:S02]  /*0340*/  UIADD3 UR4, UPT, UPT, UR4, -0x1, URZ ;  /* 0xffffffff04047890 */ /* 0x000fe4000fffe0ff */
[----:B------:R-:W-:-:S09]  /*0350*/  UISETP.GE.U32.AND UP0, UPT, UR5, 0x3, UPT ;  /* 0x000000030500788c */ /* 0x000fd2000bf06070 */
[----:B------:R-:W-:Y:S05]  /*0360*/  BRA.U !UP0, `(.L_x_71) ;  /* 0x0000000908387547 */ /* 0x000fea000b800000 */
[----:B------:R-:W0:Y:S01]  /*0370*/  LDCU.64 UR10, c[0x0][0x388] ;  /* 0x00007100ff0a77ac */ /* 0x000e220008000a00 */
[----:B------:R-:W1:Y:S01]  /*0380*/  LDC.64 R14, c[0x0][0x380] ;  /* 0x0000e000ff0e7b82 */ /* 0x000e620000000a00 */
[C---:B------:R-:W-:Y:S01]  /*0390*/  IMAD.SHL.U32 R18, R5.reuse, 0x4, RZ ;  /* 0x0000000405127824 */ /* 0x040fe200078e00ff */
[C---:B------:R-:W-:Y:S01]  /*03a0*/  SHF.L.U64.HI R19, R5.reuse, 0x2, R4 ;  /* 0x0000000205137819 */ /* 0x040fe20000010204 */
[----:B------:R-:W2:Y:S01]  /*03b0*/  LDCU.128 UR12, c[0x0][0x390] ;  /* 0x00007200ff0c77ac */ /* 0x000ea20008000c00 */
[----:B------:R-:W-:Y:S01]  /*03c0*/  IADD3 R3, PT, PT, R5, 0x1, RZ ;  /* 0x0000000105037810 */ /* 0x000fe20007ffe0ff */
[----:B------:R-:W-:Y:S01]  /*03d0*/  IMAD.MOV.U32 R2, RZ, RZ, RZ ;  /* 0x000000ffff027224 */ /* 0x000fe200078e00ff */
[----:B------:R-:W-:Y:S01]  /*03e0*/  IADD3 R0, P2, PT, R18, 0x8, RZ ;  /* 0x0000000812007810 */ /* 0x000fe20007f5e0ff */
[----:B------:R-:W-:-:S04]  /*03f0*/  ULOP3.LUT UR5, UR4, 0xfffffffc, URZ, 0xc0, !UPT ;  /* 0xfffffffc04057892 */ /* 0x000fc8000f8ec0ff */
[----:B------:R-:W-:Y:S01]  /*0400*/  IMAD.X R7, RZ, RZ, R19, P2 ;  /* 0x000000ffff077224 */ /* 0x000fe200010e0613 */
[----:B------:R-:W-:Y:S01]  /*0410*/  UIADD3 UR5, UPT, UPT, -UR5, URZ, URZ ;  /* 0x000000ff05057290 */ /* 0x000fe2000fffe1ff */
[----:B0-----:R-:W-:Y:S02]  /*0420*/  IADD3 R18, P1, PT, R18, UR10, RZ ;  /* 0x0000000a12127c10 */ /* 0x001fe4000ff3e0ff */
[C---:B--2---:R-:W-:Y:S02]  /*0430*/  IADD3 R24, P0, PT, R0.reuse, UR12, RZ ;  /* 0x0000000c00187c10 */ /* 0x044fe4000ff1e0ff */
[----:B------:R-:W-:Y:S02]  /*0440*/  IADD3 R0, P3, PT, R0, UR14, RZ ;  /* 0x0000000e00007c10 */ /* 0x000fe4000ff7e0ff */
[----:B------:R-:W-:Y:S02]  /*0450*/  IADD3 R18, P2, PT, R18, 0x10, RZ ;  /* 0x0000001012127810 */ /* 0x000fe40007f5e0ff */
[----:B------:R-:W-:-:S02]  /*0460*/  IADD3.X R21, PT, PT, R7, UR13, RZ, P0, !PT ;  /* 0x0000000d07157c10 */ /* 0x000fc400087fe4ff */
[----:B------:R-:W-:Y:S02]  /*0470*/  IADD3.X R7, PT, PT, R7, UR15, RZ, P3, !PT ;  /* 0x0000000f07077c10 */ /* 0x000fe40009ffe4ff */
[----:B------:R-:W-:-:S07]  /*0480*/  IADD3.X R19, PT, PT, RZ, UR11, R19, P2, P1 ;  /* 0x0000000bff137c10 */ /* 0x000fce00097e2413 */
.L_x_84:
[----:B-1----:R-:W-:Y:S01]  /*0490*/  IMAD.WIDE R16, R3, 0x4, R14 ;  /* 0x0000000403107825 */ /* 0x002fe200078e020e */
[----:B0-----:R-:W2:Y:S03]  /*04a0*/  LDG.E R22, desc[UR8][R18.64+-0xc] ;  /* 0xfffff40812167981 */ /* 0x001ea6000c1e1900 */
[----:B------:R-:W-:Y:S01]  /*04b0*/  IMAD.MOV.U32 R20, RZ, RZ, R24 ;  /* 0x000000ffff147224 */ /* 0x000fe200078e0018 */
[----:B------:R-:W2:Y:S04]  /*04c0*/  LDG.E R23, desc[UR8][R16.64] ;  /* 0x0000000810177981 */ /* 0x000ea8000c1e1900 */
[----:B------:R-:W2:Y:S01]  /*04d0*/  LDG.E R24, desc[UR8][R20.64+-0x8] ;  /* 0xfffff80814187981 */ /* 0x000ea2000c1e1900 */
[----:B------:R-:W-:Y:S01]  /*04e0*/  BSSY.RECONVERGENT B0, `(.L_x_72) ;  /* 0x0000010000007945 */ /* 0x000fe20003800200 */
[----:B--2---:R-:W-:-:S05]  /*04f0*/  FFMA R24, -R23, R24, R22 ;  /* 0x0000001817187223 */ /* 0x004fca0000000116 */
[----:B------:R-:W-:-:S04]  /*0500*/  IADD3 R22, PT, PT, R24, 0x1800000, RZ ;  /* 0x0180000018167810 */ /* 0x000fc80007ffe0ff */
[----:B------:R-:W-:-:S04]  /*0510*/  LOP3.LUT R22, R22, 0x7f800000, RZ, 0xc0, !PT ;  /* 0x7f80000016167812 */ /* 0x000fc800078ec0ff */
[----:B------:R-:W-:Y:S01]  /*0520*/  ISETP.GT.U32.AND P0, PT, R22, 0x1ffffff, PT ;  /* 0x01ffffff1600780c */ /* 0x000fe20003f04070 */
[----:B------:R-:W-:Y:S02]  /*0530*/  IMAD.MOV.U32 R22, RZ, RZ, R0 ;  /* 0x000000ffff167224 */ /* 0x000fe400078e0000 */
[----:B------:R-:W-:-:S10]  /*0540*/  IMAD.MOV.U32 R23, RZ, RZ, R7 ;  /* 0x000000ffff177224 */ /* 0x000fd400078e0007 */
[----:B------:R-:W-:Y:S05]  /*0550*/  @P0 BRA `(.L_x_73) ;  /* 0x0000000000100947 */ /* 0x000fea0003800000 */
[----:B------:R-:W-:Y:S02]  /*0560*/  MOV R0, R24 ;  /* 0x0000001800007202 */ /* 0x000fe40000000f00 */
[----:B------:R-:W-:-:S07]  /*0570*/  MOV R24, 0x590 ;  /* 0x0000059000187802 */ /* 0x000fce0000000f00 */
[----:B------:R-:W-:Y:S05]  /*0580*/  CALL.REL.NOINC `($__internal_2_$__cuda_sm20_rcp_rn_f32_slowpath) ;  /* 0x0000001400947944 */ /* 0x000fea0003c00000 */
[----:B------:R-:W-:Y:S05]  /*0590*/  BRA `(.L_x_74) ;  /* 0x0000000000107947 */ /* 0x000fea0003800000 */
.L_x_73:
[----:B------:R-:W0:Y:S02]  /*05a0*/  MUFU.RCP R25, R24 ;  /* 0x0000001800197308 */ /* 0x000e240000001000 */
[----:B0-----:R-:W-:-:S04]  /*05b0*/  FFMA R0, R24, R25, -1 ;  /* 0xbf80000018007423 */ /* 0x001fc80000000019 */
[----:B------:R-:W-:-:S04]  /*05c0*/  FADD.FTZ R0, -R0, -RZ ;  /* 0x800000ff00007221 */ /* 0x000fc80000010100 */
[----:B------:R-:W-:-:S07]  /*05d0*/  FFMA R25, R25, R0, R25 ;  /* 0x0000000019197223 */ /* 0x000fce0000000019 */
.L_x_74:
[----:B------:R-:W-:Y:S05]  /*05e0*/  BSYNC.RECONVERGENT B0 ;  /* 0x0000000000007941 */ /* 0x000fea0003800200 */
.L_x_72:
[----:B------:R-:W2:Y:S02]  /*05f0*/  LDG.E R0, desc[UR8][R20.64+-0x4] ;  /* 0xfffffc0814007981 */ /* 0x000ea4000c1e1900 */
[----:B--2---:R-:W-:-:S05]  /*0600*/  FMUL R7, R0, R25 ;  /* 0x0000001900077220 */ /* 0x004fca0000400000 */
[----:B------:R0:W-:Y:S04]  /*0610*/  STG.E desc[UR8][R20.64+-0x4], R7 ;  /* 0xfffffc0714007986 */ /* 0x0001e8000c101908 */
[----:B------:R-:W2:Y:S04]  /*0620*/  LDG.E R0, desc[UR8][R22.64+-0x4] ;  /* 0xfffffc0816007981 */ /* 0x000ea8000c1e1900 */
[----:B------:R-:W2:Y:S04]  /*0630*/  LDG.E R27, desc[UR8][R16.64] ;  /* 0x00000008101b7981 */ /* 0x000ea8000c1e1900 */
[----:B------:R-:W2:Y:S02]  /*0640*/  LDG.E R24, desc[UR8][R22.64+-0x8] ;  /* 0xfffff80816187981 */ /* 0x000ea4000c1e1900 */
[----:B--2---:R-:W-:-:S04]  /*0650*/  FFMA R0, -R27, R24, R0 ;  /* 0x000000181b007223 */ /* 0x004fc80000000100 */
[----:B------:R-:W-:-:S05]  /*0660*/  FMUL R25, R0, R25 ;  /* 0x0000001900197220 */ /* 0x000fca0000400000 */
[----:B------:R0:W-:Y:S04]  /*0670*/  STG.E desc[UR8][R22.64+-0x4], R25 ;  /* 0xfffffc1916007986 */ /* 0x0001e8000c101908 */
[----:B------:R-:W2:Y:S04]  /*0680*/  LDG.E R0, desc[UR8][R18.64+-0x8] ;  /* 0xfffff80812007981 */ /* 0x000ea8000c1e1900 */
[----:B------:R-:W2:Y:S04]  /*0690*/  LDG.E R27, desc[UR8][R16.64+0x4] ;  /* 0x00000408101b7981 */ /* 0x000ea8000c1e1900 */
[----:B------:R-:W2:Y:S01]  /*06a0*/  LDG.E R24, desc[UR8][R20.64+-0x4] ;  /* 0xfffffc0814187981 */ /* 0x000ea2000c1e1900 */
[----:B------:R-:W-:Y:S01]  /*06b0*/  BSSY.RECONVERGENT B0, `(.L_x_75) ;  /* 0x000000e000007945 */ /* 0x000fe20003800200 */
[----:B--2---:R-:W-:-:S04]  /*06c0*/  FFMA R24, -R27, R24, R0 ;  /* 0x000000181b187223 */ /* 0x004fc80000000100 */
[----:B------:R-:W-:-:S05]  /*06d0*/  VIADD R0, R24, 0x1800000 ;  /* 0x0180000018007836 */ /* 0x000fca0000000000 */
[----:B------:R-:W-:-:S04]  /*06e0*/  LOP3.LUT R0, R0, 0x7f800000, RZ, 0xc0, !PT ;  /* 0x7f80000000007812 */ /* 0x000fc800078ec0ff */
[----:B------:R-:W-:-:S13]  /*06f0*/  ISETP.GT.U32.AND P0, PT, R0, 0x1ffffff, PT ;  /* 0x01ffffff0000780c */ /* 0x000fda0003f04070 */
[----:B0-----:R-:W-:Y:S05]  /*0700*/  @P0 BRA `(.L_x_76) ;  /* 0x0000000000100947 */ /* 0x001fea0003800000 */
[----:B------:R-:W-:Y:S01]  /*0710*/  IMAD.MOV.U32 R0, RZ, RZ, R24 ;  /* 0x000000ffff007224 */ /* 0x000fe200078e0018 */
[----:B------:R-:W-:-:S07]  /*0720*/  MOV R24, 0x740 ;  /* 0x0000074000187802 */ /* 0x000fce0000000f00 */
[----:B------:R-:W-:Y:S05]  /*0730*/  CALL.REL.NOINC `($__internal_2_$__cuda_sm20_rcp_rn_f32_slowpath) ;  /* 0x0000001400287944 */ /* 0x000fea0003c00000 */
[----:B------:R-:W-:Y:S05]  /*0740*/  BRA `(.L_x_77) ;  /* 0x0000000000107947 */ /* 0x000fea0003800000 */
.L_x_76:
[----:B------:R-:W0:Y:S02]  /*0750*/  MUFU.RCP R25, R24 ;  /* 0x0000001800197308 */ /* 0x000e240000001000 */
[----:B0-----:R-:W-:-:S04]  /*0760*/  FFMA R0, R24, R25, -1 ;  /* 0xbf80000018007423 */ /* 0x001fc80000000019 */
[----:B------:R-:W-:-:S04]  /*0770*/  FADD.FTZ R0, -R0, -RZ ;  /* 0x800000ff00007221 */ /* 0x000fc80000010100 */
[----:B------:R-:W-:-:S07]  /*0780*/  FFMA R25, R25, R0, R25 ;  /* 0x0000000019197223 */ /* 0x000fce0000000019 */
.L_x_77:
[----:B------:R-:W-:Y:S05]  /*0790*/  BSYNC.RECONVERGENT B0 ;  /* 0x0000000000007941 */ /* 0x000fea0003800200 */
.L_x_75:
        /* <DEDUP_REMOVED lines=13> */
[----:B--2---:R-:W-:-:S05]  /*0870*/  FFMA R24, -R27, R24, R0 ;  /* 0x000000181b187223 */ /* 0x004fca0000000100 */
[----:B------:R-:W-:-:S04]  /*0880*/  IADD3 R0, PT, PT, R24, 0x1800000, RZ ;  /* 0x0180000018007810 */ /* 0x000fc80007ffe0ff */
[----:B------:R-:W-:-:S04]  /*0890*/  LOP3.LUT R0, R0, 0x7f800000, RZ, 0xc0, !PT ;  /* 0x7f80000000007812 */ /* 0x000fc800078ec0ff */
[----:B------:R-:W-:-:S13]  /*08a0*/  ISETP.GT.U32.AND P0, PT, R0, 0x1ffffff, PT ;  /* 0x01ffffff0000780c */ /* 0x000fda0003f04070 */
[----:B0-----:R-:W-:Y:S05]  /*08b0*/  @P0 BRA `(.L_x_79) ;  /* 0x0000000000100947 */ /* 0x001fea0003800000 */
[----:B------:R-:W-:Y:S01]  /*08c0*/  IMAD.MOV.U32 R0, RZ, RZ, R24 ;  /* 0x000000ffff007224 */ /* 0x000fe200078e0018 */
[----:B------:R-:W-:-:S07]  /*08d0*/  MOV R24, 0x8f0 ;  /* 0x000008f000187802 */ /* 0x000fce0000000f00 */
[----:B------:R-:W-:Y:S05]  /*08e0*/  CALL.REL.NOINC `($__internal_2_$__cuda_sm20_rcp_rn_f32_slowpath) ;  /* 0x0000001000bc7944 */ /* 0x000fea0003c00000 */
[----:B------:R-:W-:Y:S05]  /*08f0*/  BRA `(.L_x_80) ;  /* 0x0000000000107947 */ /* 0x000fea0003800000 */
.L_x_79:
[----:B------:R-:W0:Y:S02]  /*0900*/  MUFU.RCP R25, R24 ;  /* 0x0000001800197308 */ /* 0x000e240000001000 */
[----:B0-----:R-:W-:-:S04]  /*0910*/  FFMA R0, R24, R25, -1 ;  /* 0xbf80000018007423 */ /* 0x001fc80000000019 */
[----:B------:R-:W-:-:S04]  /*0920*/  FADD.FTZ R0, -R0, -RZ ;  /* 0x800000ff00007221 */ /* 0x000fc80000010100 */
[----:B------:R-:W-:-:S07]  /*0930*/  FFMA R25, R25, R0, R25 ;  /* 0x0000000019197223 */ /* 0x000fce0000000019 */
.L_x_80:
[----:B------:R-:W-:Y:S05]  /*0940*/  BSYNC.RECONVERGENT B0 ;  /* 0x0000000000007941 */ /* 0x000fea0003800200 */
.L_x_78:
        /* <DEDUP_REMOVED lines=18> */
[----:B------:R-:W-:Y:S02]  /*0a70*/  MOV R0, R24 ;  /* 0x0000001800007202 */ /* 0x000fe40000000f00 */
[----:B------:R-:W-:-:S07]  /*0a80*/  MOV R24, 0xaa0 ;  /* 0x00000aa000187802 */ /* 0x000fce0000000f00 */
[----:B------:R-:W-:Y:S05]  /*0a90*/  CALL.REL.NOINC `($__internal_2_$__cuda_sm20_rcp_rn_f32_slowpath) ;  /* 0x0000001000507944 */ /* 0x000fea0003c00000 */
[----:B------:R-:W-:Y:S05]  /*0aa0*/  BRA `(.L_x_83) ;  /* 0x0000000000107947 */ /* 0x000fea0003800000 */
.L_x_82:
[----:B------:R-:W0:Y:S02]  /*0ab0*/  MUFU.RCP R25, R24 ;  /* 0x0000001800197308 */ /* 0x000e240000001000 */
[----:B0-----:R-:W-:-:S04]  /*0ac0*/  FFMA R0, R24, R25, -1 ;  /* 0xbf80000018007423 */ /* 0x001fc80000000019 */
[----:B------:R-:W-:-:S04]  /*0ad0*/  FADD.FTZ R0, -R0, -RZ ;  /* 0x800000ff00007221 */ /* 0x000fc80000010100 */
[----:B------:R-:W-:-:S07]  /*0ae0*/  FFMA R25, R25, R0, R25 ;  /* 0x0000000019197223 */ /* 0x000fce0000000019 */
.L_x_83:
[----:B------:R-:W-:Y:S05]  /*0af0*/  BSYNC.RECONVERGENT B0 ;  /* 0x0000000000007941 */ /* 0x000fea0003800200 */
.L_x_81:
[----:B------:R-:W2:Y:S02]  /*0b00*/  LDG.E R0, desc[UR8][R20.64+0x8] ;  /* 0x0000080814007981 */ /* 0x000ea4000c1e1900 */
[----:B--2---:R-:W-:-:S05]  /*0b10*/  FMUL R7, R0, R25 ;  /* 0x0000001900077220 */ /* 0x004fca0000400000 */
[----:B------:R0:W-:Y:S04]  /*0b20*/  STG.E desc[UR8][R20.64+0x8], R7 ;  /* 0x0000080714007986 */ /* 0x0001e8000c101908 */
[----:B------:R-:W2:Y:S04]  /*0b30*/  LDG.E R17, desc[UR8][R16.64+0xc] ;  /* 0x00000c0810117981 */ /* 0x000ea8000c1e1900 */
[----:B------:R-:W2:Y:S04]  /*0b40*/  LDG.E R0, desc[UR8][R22.64+0x8] ;  /* 0x0000080816007981 */ /* 0x000ea8000c1e1900 */
[----:B------:R-:W2:Y:S01]  /*0b50*/  LDG.E R24, desc[UR8][R22.64+0x4] ;  /* 0x0000040816187981 */ /* 0x000ea2000c1e1900 */
[----:B------:R-:W-:Y:S01]  /*0b60*/  UIADD3 UR5, UPT, UPT, UR5, 0x4, URZ ;  /* 0x0000000405057890 */ /* 0x000fe2000fffe0ff */
[----:B------:R-:W-:Y:S01]  /*0b70*/  IADD3 R18, P0, PT, R18, 0x10, RZ ;  /* 0x0000001012127810 */ /* 0x000fe20007f1e0ff */
[----:B------:R-:W-:-:S02]  /*0b80*/  VIADD R3, R3, 0x4 ;  /* 0x0000000403037836 */ /* 0x000fc40000000000 */
[----:B------:R-:W-:Y:S01]  /*0b90*/  UISETP.NE.AND UP0, UPT, UR5, URZ, UPT ;  /* 0x000000ff0500728c */ /* 0x000fe2000bf05270 */
[----:B------:R-:W-:Y:S02]  /*0ba0*/  VIADD R2, R2, 0x4 ;  /* 0x0000000402027836 */ /* 0x000fe40000000000 */
[----:B------:R-:W-:Y:S02]  /*0bb0*/  IMAD.X R19, RZ, RZ, R19, P0 ;  /* 0x000000ffff137224 */ /* 0x000fe400000e0613 */
[----:B--2---:R-:W-:Y:S01]  /*0bc0*/  FFMA R0, -R17, R24, R0 ;  /* 0x0000001811007223 */ /* 0x004fe20000000100 */
[----:B------:R-:W-:-:S03]  /*0bd0*/  IADD3 R24, P1, PT, R20, 0x10, RZ ;  /* 0x0000001014187810 */ /* 0x000fc60007f3e0ff */
[----:B------:R-:W-:Y:S01]  /*0be0*/  FMUL R25, R0, R25 ;  /* 0x0000001900197220 */ /* 0x000fe20000400000 */
[----:B------:R-:W-:Y:S01]  /*0bf0*/  IADD3 R0, P2, PT, R22, 0x10, RZ ;  /* 0x0000001016007810 */ /* 0x000fe20007f5e0ff */
[----:B0-----:R-:W-:-:S03]  /*0c00*/  IMAD.X R21, RZ, RZ, R21, P1 ;  /* 0x000000ffff157224 */ /* 0x001fc600008e0615 */
[----:B------:R0:W-:Y:S01]  /*0c10*/  STG.E desc[UR8][R22.64+0x8], R25 ;  /* 0x0000081916007986 */ /* 0x0001e2000c101908 */
[----:B------:R-:W-:Y:S01]  /*0c20*/  IADD3.X R7, PT, PT, RZ, R23, RZ, P2, !PT ;  /* 0x00000017ff077210 */ /* 0x000fe200017fe4ff */
[----:B------:R-:W-:Y:S07]  /*0c30*/  BRA.U UP0, `(.L_x_84) ;  /* 0xfffffff900147547 */ /* 0x000fee000b83ffff */
[----:B------:R-:W-:-:S07]  /*0c40*/  IADD3 R3, PT, PT, R2, 0x1, RZ ;  /* 0x0000000102037810 */ /* 0x000fce0007ffe0ff */
.L_x_71:
[----:B------:R-:W-:-:S09]  /*0c50*/  ULOP3.LUT UP0, UR5, UR4, 0x3, URZ, 0xc0, !UPT ;  /* 0x0000000304057892 */ /* 0x000fd2000f80c0ff */
[----:B------:R-:W-:Y:S05]  /*0c60*/  BRA.U !UP0, `(.L_x_70) ;  /* 0x0000000508a47547 */ /* 0x000fea000b800000 */
[----:B------:R-:W-:-:S09]  /*0c70*/  UISETP.NE.AND UP0, UPT, UR5, 0x1, UPT ;  /* 0x000000010500788c */ /* 0x000fd2000bf05270 */
[----:B------:R-:W-:Y:S05]  /*0c80*/  BRA.U !UP0, `(.L_x_85) ;  /* 0x00000005080c7547 */ /* 0x000fea000b800000 */
[----:B------:R-:W1:Y:S01]  /*0c90*/  LDC.64 R20, c[0x0][0x380] ;  /* 0x0000e000ff147b82 */ /* 0x000e620000000a00 */
[----:B------:R-:W-:Y:S02]  /*0ca0*/  IMAD.IADD R7, R5, 0x1, R3 ;  /* 0x0000000105077824 */ /* 0x000fe400078e0203 */
[----:B0-----:R-:W-:-:S04]  /*0cb0*/  IMAD.WIDE R22, R3, 0x4, R8 ;  /* 0x0000000403167825 */ /* 0x001fc800078e0208 */
[----:B------:R-:W-:Y:S01]  /*0cc0*/  IMAD.WIDE R18, R3, 0x4, R10 ;  /* 0x0000000403127825 */ /* 0x000fe200078e020a */
[----:B------:R-:W2:Y:S04]  /*0cd0*/  LDG.E R0, desc[UR8][R22.64] ;  /* 0x0000000816007981 */ /* 0x000ea8000c1e1900 */
[----:B------:R-:W2:Y:S01]  /*0ce0*/  LDG.E R2, desc[UR8][R18.64+-0x4] ;  /* 0xfffffc0812027981 */ /* 0x000ea2000c1e1900 */
[----:B-1----:R-:W-:-:S05]  /*0cf0*/  IMAD.WIDE R20, R7, 0x4, R20 ;  /* 0x0000000407147825 */ /* 0x002fca00078e0214 */
[----:B------:R-:W2:Y:S01]  /*0d00*/  LDG.E R7, desc[UR8][R20.64] ;  /* 0x0000000814077981 */ /* 0x000ea2000c1e1900 */
[----:B------:R-:W-:Y:S01]  /*0d10*/  BSSY.RECONVERGENT B0, `(.L_x_86) ;  /* 0x000000f000007945 */ /* 0x000fe20003800200 */
[----:B------:R-:W-:Y:S01]  /*0d20*/  SHF.R.S32.HI R15, RZ, 0x1f, R3 ;  /* 0x0000001fff0f7819 */ /* 0x000fe20000011403 */
[----:B--2---:R-:W-:-:S04]  /*0d30*/  FFMA R2, -R7, R2, R0 ;  /* 0x0000000207027223 */ /* 0x004fc80000000100 */
[----:B------:R-:W-:-:S05]  /*0d40*/  VIADD R0, R2, 0x1800000 ;  /* 0x0180000002007836 */ /* 0x000fca0000000000 */
[----:B------:R-:W-:-:S04]  /*0d50*/  LOP3.LUT R0, R0, 0x7f800000, RZ, 0xc0, !PT ;  /* 0x7f80000000007812 */ /* 0x000fc800078ec0ff */
[----:B------:R-:W-:-:S13]  /*0d60*/  ISETP.GT.U32.AND P0, PT, R0, 0x1ffffff, PT ;  /* 0x01ffffff0000780c */ /* 0x000fda0003f04070 */
[----:B------:R-:W-:Y:S05]  /*0d70*/  @P0 BRA `(.L_x_87) ;  /* 0x0000000000100947 */ /* 0x000fea0003800000 */
[----:B------:R-:W-:Y:S02]  /*0d80*/  MOV R0, R2 ;  /* 0x0000000200007202 */ /* 0x000fe40000000f00 */
[----:B------:R-:W-:-:S07]  /*0d90*/  MOV R24, 0xdb0 ;  /* 0x00000db000187802 */ /* 0x000fce0000000f00 */
[----:B------:R-:W-:Y:S05]  /*0da0*/  CALL.REL.NOINC `($__internal_2_$__cuda_sm20_rcp_rn_f32_slowpath) ;  /* 0x0000000c008c7944 */ /* 0x000fea0003c00000 */
[----:B------:R-:W-:Y:S05]  /*0db0*/  BRA `(.L_x_88) ;  /* 0x0000000000107947 */ /* 0x000fea0003800000 */
.L_x_87:
[----:B------:R-:W0:Y:S02]  /*0dc0*/  MUFU.RCP R25, R2 ;  /* 0x0000000200197308 */ /* 0x000e240000001000 */
[----:B0-----:R-:W-:-:S04]  /*0dd0*/  FFMA R0, R2, R25, -1 ;  /* 0xbf80000002007423 */ /* 0x001fc80000000019 */
[----:B------:R-:W-:-:S04]  /*0de0*/  FADD.FTZ R0, -R0, -RZ ;  /* 0x800000ff00007221 */ /* 0x000fc80000010100 */
[----:B------:R-:W-:-:S07]  /*0df0*/  FFMA R25, R25, R0, R25 ;  /* 0x0000000019197223 */ /* 0x000fce0000000019 */
.L_x_88:
[----:B------:R-:W-:Y:S05]  /*0e00*/  BSYNC.RECONVERGENT B0 ;  /* 0x0000000000007941 */ /* 0x000fea0003800200 */
.L_x_86:
[----:B------:R-:W2:Y:S01]  /*0e10*/  LDG.E R0, desc[UR8][R18.64] ;  /* 0x0000000812007981 */ /* 0x000ea2000c1e1900 */
[----:B------:R-:W-:Y:S01]  /*0e20*/  IMAD.WIDE R16, R3, 0x4, R12 ;  /* 0x0000000403107825 */ /* 0x000fe200078e020c */
[----:B------:R-:W0:Y:S03]  /*0e30*/  LDCU.64 UR10, c[0x0][0x380] ;  /* 0x00007000ff0a77ac */ /* 0x000e260008000a00 */
[----:B--2---:R-:W-:-:S05]  /*0e40*/  FMUL R7, R0, R25 ;  /* 0x0000001900077220 */ /* 0x004fca0000400000 */
[----:B------:R1:W-:Y:S04]  /*0e50*/  STG.E desc[UR8][R18.64], R7 ;  /* 0x0000000712007986 */ /* 0x0003e8000c101908 */
[----:B------:R-:W2:Y:S04]  /*0e60*/  LDG.E R21, desc[UR8][R20.64] ;  /* 0x0000000814157981 */ /* 0x000ea8000c1e1900 */
[----:B------:R-:W2:Y:S04]  /*0e70*/  LDG.E R0, desc[UR8][R16.64] ;  /* 0x0000000810007981 */ /* 0x000ea8000c1e1900 */
[----:B------:R-:W2:Y:S01]  /*0e80*/  LDG.E R2, desc[UR8][R16.64+-0x4] ;  /* 0xfffffc0810027981 */ /* 0x000ea2000c1e1900 */
[----:B------:R-:W-:-:S05]  /*0e90*/  IADD3 R24, P0, PT, R5, R3, RZ ;  /* 0x0000000305187210 */ /* 0x000fca0007f1e0ff */
[----:B------:R-:W-:Y:S01]  /*0ea0*/  IMAD.X R15, R4, 0x1, R15, P0 ;  /* 0x00000001040f7824 */ /* 0x000fe200000e060f */
[----:B0-----:R-:W-:-:S04]  /*0eb0*/  LEA R14, P0, R24, UR10, 0x2 ;  /* 0x0000000a180e7c11 */ /* 0x001fc8000f8010ff */
[----:B------:R-:W-:Y:S01]  /*0ec0*/  LEA.HI.X R15, R24, UR11, R15, 0x2, P0 ;  /* 0x0000000b180f7c11 */ /* 0x000fe200080f140f */
[----:B--2---:R-:W-:-:S04]  /*0ed0*/  FFMA R0, -R21, R2, R0 ;  /* 0x0000000215007223 */ /* 0x004fc80000000100 */
[----:B------:R-:W-:-:S05]  /*0ee0*/  FMUL R25, R0, R25 ;  /* 0x0000001900197220 */ /* 0x000fca0000400000 */
[----:B------:R0:W-:Y:S04]  /*0ef0*/  STG.E desc[UR8][R16.64], R25 ;  /* 0x0000001910007986 */ /* 0x0001e8000c101908 */
[----:B------:R-:W2:Y:S04]  /*0f00*/  LDG.E R22, desc[UR8][R22.64+0x4] ;  /* 0x0000040816167981 */ /* 0x000ea8000c1e1900 */
[----:B------:R-:W2:Y:S04]  /*0f10*/  LDG.E R0, desc[UR8][R18.64] ;  /* 0x0000000812007981 */ /* 0x000ea8000c1e1900 */
[----:B-1----:R-:W2:Y:S01]  /*0f20*/  LDG.E R7, desc[UR8][R14.64+0x4] ;  /* 0x000004080e077981 */ /* 0x002ea2000c1e1900 */
        /* <DEDUP_REMOVED lines=10> */
.L_x_90:
[----:B------:R-:W0:Y:S02]  /*0fd0*/  MUFU.RCP R25, R2 ;  /* 0x0000000200197308 */ /* 0x000e240000001000 */
[----:B0-----:R-:W-:-:S04]  /*0fe0*/  FFMA R0, R2, R25, -1 ;  /* 0xbf80000002007423 */ /* 0x001fc80000000019 */
[----:B------:R-:W-:-:S04]  /*0ff0*/  FADD.FTZ R0, -R0, -RZ ;  /* 0x800000ff00007221 */ /* 0x000fc80000010100 */
[----:B------:R-:W-:-:S07]  /*1000*/  FFMA R25, R25, R0, R25 ;  /* 0x0000000019197223 */ /* 0x000fce0000000019 */
.L_x_91:
[----:B------:R-:W-:Y:S05]  /*1010*/  BSYNC.RECONVERGENT B0 ;  /* 0x0000000000007941 */ /* 0x000fea0003800200 */
.L_x_89:
[----:B------:R-:W2:Y:S02]  /*1020*/  LDG.E R0, desc[UR8][R18.64+0x4] ;  /* 0x0000040812007981 */ /* 0x000ea4000c1e1900 */
[----:B--2---:R-:W-:-:S05]  /*1030*/  FMUL R7, R0, R25 ;  /* 0x0000001900077220 */ /* 0x004fca0000400000 */
[----:B------:R1:W-:Y:S04]  /*1040*/  STG.E desc[UR8][R18.64+0x4], R7 ;  /* 0x0000040712007986 */ /* 0x0003e8000c101908 */
[----:B------:R-:W2:Y:S04]  /*1050*/  LDG.E R15, desc[UR8][R14.64+0x4] ;  /* 0x000004080e0f7981 */ /* 0x000ea8000c1e1900 */
[----:B------:R-:W2:Y:S04]  /*1060*/  LDG.E R0, desc[UR8][R16.64+0x4] ;  /* 0x0000040810007981 */ /* 0x000ea8000c1e1900 */
[----:B------:R-:W2:Y:S01]  /*1070*/  LDG.E R2, desc[UR8][R16.64] ;  /* 0x0000000810027981 */ /* 0x000ea2000c1e1900 */
[----:B------:R-:W-:Y:S01]  /*1080*/  IADD3 R3, PT, PT, R3, 0x2, RZ ;  /* 0x0000000203037810 */ /* 0x000fe20007ffe0ff */
[----:B--2---:R-:W-:-:S04]  /*1090*/  FFMA R0, -R15, R2, R0 ;  /* 0x000000020f007223 */ /* 0x004fc80000000100 */
[----:B------:R-:W-:-:S05]  /*10a0*/  FMUL R25, R0, R25 ;  /* 0x0000001900197220 */ /* 0x000fca0000400000 */
[----:B------:R1:W-:Y:S02]  /*10b0*/  STG.E desc[UR8][R16.64+0x4], R25 ;  /* 0x0000041910007986 */ /* 0x0003e4000c101908 */
.L_x_85:
[----:B------:R-:W-:-:S04]  /*10c0*/  ULOP3.LUT UR5, UR4, 0x1, URZ, 0xc0, !UPT ;  /* 0x0000000104057892 */ /* 0x000fc8000f8ec0ff */
[----:B------:R-:W-:-:S09]  /*10d0*/  UISETP.NE.U32.AND UP0, UPT, UR5, 0x1, UPT ;  /* 0x000000010500788c */ /* 0x000fd2000bf05070 */
[----:B------:R-:W-:Y:S05]  /*10e0*/  BRA.U UP0, `(.L_x_70) ;  /* 0x0000000100847547 */ /* 0x000fea000b800000 */
[----:B------:R-:W2:Y:S01]  /*10f0*/  LDC.64 R14, c[0x0][0x380] ;  /* 0x0000e000ff0e7b82 */ /* 0x000ea20000000a00 */
[----:B-1----:R-:W-:Y:S02]  /*1100*/  IMAD.IADD R7, R5, 0x1, R3 ;  /* 0x0000000105077824 */ /* 0x002fe400078e0203 */
[----:B------:R-:W-:-:S04]  /*1110*/  IMAD.WIDE R16, R3, 0x4, R8 ;  /* 0x0000000403107825 */ /* 0x000fc800078e0208 */
[----:B------:R-:W-:Y:S02]  /*1120*/  IMAD.WIDE R8, R3, 0x4, R10 ;  /* 0x0000000403087825 */ /* 0x000fe400078e020a */
[----:B------:R-:W3:Y:S04]  /*1130*/  LDG.E R16, desc[UR8][R16.64] ;  /* 0x0000000810107981 */ /* 0x000ee8000c1e1900 */
[----:B------:R-:W3:Y:S01]  /*1140*/  LDG.E R0, desc[UR8][R8.64+-0x4] ;  /* 0xfffffc0808007981 */ /* 0x000ee2000c1e1900 */
[----:B--2---:R-:W-:-:S05]  /*1150*/  IMAD.WIDE R14, R7, 0x4, R14 ;  /* 0x00000004070e7825 */ /* 0x004fca00078e020e */
[----:B------:R-:W3:Y:S01]  /*1160*/  LDG.E R7, desc[UR8][R14.64] ;  /* 0x000000080e077981 */ /* 0x000ee2000c1e1900 */
[----:B------:R-:W-:Y:S01]  /*1170*/  BSSY.RECONVERGENT B0, `(.L_x_92) ;  /* 0x000000e000007945 */ /* 0x000fe20003800200 */
[----:B---3--:R-:W-:-:S05]  /*1180*/  FFMA R2, -R7, R0, R16 ;  /* 0x0000000007027223 */ /* 0x008fca0000000110 */
[----:B------:R-:W-:-:S04]  /*1190*/  IADD3 R0, PT, PT, R2, 0x1800000, RZ ;  /* 0x0180000002007810 */ /* 0x000fc80007ffe0ff */
[----:B------:R-:W-:-:S04]  /*11a0*/  LOP3.LUT R0, R0, 0x7f800000, RZ, 0xc0, !PT ;  /* 0x7f80000000007812 */ /* 0x000fc800078ec0ff */
[----:B------:R-:W-:-:S13]  /*11b0*/  ISETP.GT.U32.AND P0, PT, R0, 0x1ffffff, PT ;  /* 0x01ffffff0000780c */ /* 0x000fda0003f04070 */
[----:B------:R-:W-:Y:S05]  /*11c0*/  @P0 BRA `(.L_x_93) ;  /* 0x0000000000100947 */ /* 0x000fea0003800000 */
[----:B------:R-:W-:Y:S01]  /*11d0*/  IMAD.MOV.U32 R0, RZ, RZ, R2 ;  /* 0x000000ffff007224 */ /* 0x000fe200078e0002 */
[----:B------:R-:W-:-:S07]  /*11e0*/  MOV R24, 0x1200 ;  /* 0x0000120000187802 */ /* 0x000fce0000000f00 */
[----:B0-----:R-:W-:Y:S05]  /*11f0*/  CALL.REL.NOINC `($__internal_2_$__cuda_sm20_rcp_rn_f32_slowpath) ;  /* 0x0000000800787944 */ /* 0x001fea0003c00000 */
[----:B------:R-:W-:Y:S05]  /*1200*/  BRA `(.L_x_94) ;  /* 0x0000000000107947 */ /* 0x000fea0003800000 */
.L_x_93:
[----:B0-----:R-:W0:Y:S02]  /*1210*/  MUFU.RCP R25, R2 ;  /* 0x0000000200197308 */ /* 0x001e240000001000 */
[----:B0-----:R-:W-:-:S04]  /*1220*/  FFMA R0, R2, R25, -1 ;  /* 0xbf80000002007423 */ /* 0x001fc80000000019 */
[----:B------:R-:W-:-:S04]  /*1230*/  FADD.FTZ R0, -R0, -RZ ;  /* 0x800000ff00007221 */ /* 0x000fc80000010100 */
[----:B------:R-:W-:-:S07]  /*1240*/  FFMA R25, R25, R0, R25 ;  /* 0x0000000019197223 */ /* 0x000fce0000000019 */
.L_x_94:
[----:B------:R-:W-:Y:S05]  /*1250*/  BSYNC.RECONVERGENT B0 ;  /* 0x0000000000007941 */ /* 0x000fea0003800200 */
.L_x_92:
[----:B------:R-:W2:Y:S01]  /*1260*/  LDG.E R0, desc[UR8][R8.64] ;  /* 0x0000000808007981 */ /* 0x000ea2000c1e1900 */
[----:B------:R-:W-:-:S04]  /*1270*/  IMAD.WIDE R2, R3, 0x4, R12 ;  /* 0x0000000403027825 */ /* 0x000fc800078e020c */
[----:B--2---:R-:W-:-:S05]  /*1280*/  FMUL R7, R0, R25 ;  /* 0x0000001900077220 */ /* 0x004fca0000400000 */
[----:B------:R2:W-:Y:S04]  /*1290*/  STG.E desc[UR8][R8.64], R7 ;  /* 0x0000000708007986 */ /* 0x0005e8000c101908 */
[----:B------:R-:W3:Y:S04]  /*12a0*/  LDG.E R15, desc[UR8][R14.64] ;  /* 0x000000080e0f7981 */ /* 0x000ee8000c1e1900 */
[----:B------:R-:W3:Y:S04]  /*12b0*/  LDG.E R0, desc[UR8][R2.64] ;  /* 0x0000000802007981 */ /* 0x000ee8000c1e1900 */
[----:B------:R-:W3:Y:S02]  /*12c0*/  LDG.E R16, desc[UR8][R2.64+-0x4] ;  /* 0xfffffc0802107981 */ /* 0x000ee4000c1e1900 */
[----:B---3--:R-:W-:-:S04]  /*12d0*/  FFMA R0, -R15, R16, R0 ;  /* 0x000000100f007223 */ /* 0x008fc80000000100 */
[----:B------:R-:W-:-:S05]  /*12e0*/  FMUL R25, R0, R25 ;  /* 0x0000001900197220 */ /* 0x000fca0000400000 */
[----:B------:R2:W-:Y:S02]  /*12f0*/  STG.E desc[UR8][R2.64], R25 ;  /* 0x0000001902007986 */ /* 0x0005e4000c101908 */
.L_x_70:
[----:B0-----:R-:W0:Y:S08]  /*1300*/  LDC R23, c[0x0][0x3a8] ;  /* 0x0000ea00ff177b82 */ /* 0x001e300000000800 */
[----:B--2---:R-:W2:Y:S01]  /*1310*/  LDC.64 R2, c[0x0][0x3a0] ;  /* 0x0000e800ff027b82 */ /* 0x004ea20000000a00 */
[----:B0-----:R-:W-:-:S05]  /*1320*/  IADD3 R0, PT, PT, R23, -0x1, RZ ;  /* 0xffffffff17007810 */ /* 0x001fca0007ffe0ff */
[----:B------:R-:W-:-:S06]  /*1330*/  IMAD.WIDE R8, R0, 0x4, R12 ;  /* 0x0000000400087825 */ /* 0x000fcc00078e020c */
[----:B------:R-:W3:Y:S01]  /*1340*/  LDG.E R9, desc[UR8][R8.64] ;  /* 0x0000000808097981 */ /* 0x000ee2000c1e1900 */
[----:B------:R-:W-:Y:S01]  /*1350*/  ISETP.GE.AND P0, PT, R23, 0x2, PT ;  /* 0x000000021700780c */ /* 0x000fe20003f06270 */
[----:B------:R-:W-:-:S04]  /*1360*/  IMAD.IADD R15, R5, 0x1, R0 ;  /* 0x00000001050f7824 */ /* 0x000fc800078e0200 */
[----:B--2---:R-:W-:-:S05]  /*1370*/  IMAD.WIDE R14, R15, 0x4, R2 ;  /* 0x000000040f0e7825 */ /* 0x004fca00078e0202 */
[----:B---3--:R0:W-:Y:S03]  /*1380*/  STG.E desc[UR8][R14.64], R9 ;  /* 0x000000090e007986 */ /* 0x0081e6000c101908 */
[----:B------:R-:W-:Y:S05]  /*1390*/  @!P0 EXIT ;  /* 0x000000000000894d */ /* 0x000fea0003800000 */
[----:B-1----:R-:W-:Y:S02]  /*13a0*/  IADD3 R19, PT, PT, R23, -0x2, RZ ;  /* 0xfffffffe17137810 */ /* 0x002fe40007ffe0ff */
[----:B------:R-:W-:Y:S02]  /*13b0*/  LOP3.LUT R24, R0, 0x7, RZ, 0xc0, !PT ;  /* 0x0000000700187812 */ /* 0x000fe400078ec0ff */
[----:B------:R-:W-:-:S13]  /*13c0*/  ISETP.GE.U32.AND P0, PT, R19, 0x7, PT ;  /* 0x000000071300780c */ /* 0x000fda0003f06070 */
[----:B------:R-:W-:Y:S05]  /*13d0*/  @!P0 BRA `(.L_x_95) ;  /* 0x0000000000f08947 */ /* 0x000fea0003800000 */
[----:B------:R-:W1:Y:S01]  /*13e0*/  LDCU.128 UR12, c[0x0][0x390] ;  /* 0x00007200ff0c77ac */ /* 0x000e620008000c00 */
[C---:B------:R-:W-:Y:S01]  /*13f0*/  LEA R7, P0, R5.reuse, 0xfffffff4, 0x2 ;  /* 0xfffffff405077811 */ /* 0x040fe200078010ff */
[----:B------:R-:W-:Y:S01]  /*1400*/  IMAD R23, R6, R23, R23 ;  /* 0x0000001706177224 */ /* 0x000fe200078e0217 */
[----:B------:R-:W-:Y:S01]  /*1410*/  LOP3.LUT R18, R0, 0xfffffff8, RZ, 0xc0, !PT ;  /* 0xfffffff800127812 */ /* 0x000fe200078ec0ff */
[----:B------:R-:W2:Y:S01]  /*1420*/  LDCU.64 UR4, c[0x0][0x3a0] ;  /* 0x00007400ff0477ac */ /* 0x000ea20008000a00 */
[----:B0-----:R-:W-:Y:S01]  /*1430*/  LEA.HI.X R14, R5, 0xffffffff, R4, 0x2, P0 ;  /* 0xffffffff050e7811 */ /* 0x001fe200000f1404 */
[----:B------:R-:W-:Y:S01]  /*1440*/  VIADD R23, R23, 0xfffffffe ;  /* 0xfffffffe17177836 */ /* 0x000fe20000000000 */
[----:B------:R-:W-:Y:S02]  /*1450*/  IADD3 R18, PT, PT, -R18, RZ, RZ ;  /* 0x000000ff12127210 */ /* 0x000fe40007ffe1ff */
[C---:B-1----:R-:W-:Y:S02]  /*1460*/  IADD3 R8, P1, PT, R7.reuse, UR14, RZ ;  /* 0x0000000e07087c10 */ /* 0x042fe4000ff3e0ff */
[----:B------:R-:W-:Y:S01]  /*1470*/  IADD3 R6, P0, PT, R7, UR12, RZ ;  /* 0x0000000c07067c10 */ /* 0x000fe2000ff1e0ff */
[----:B--2---:R-:W-:Y:S01]  /*1480*/  UIADD3 UR4, UP0, UPT, UR4, -0xc, URZ ;  /* 0xfffffff404047890 */ /* 0x004fe2000ff1e0ff */
[----:B------:R-:W-:-:S02]  /*1490*/  IADD3.X R9, PT, PT, R14, UR15, RZ, P1, !PT ;  /* 0x0000000f0e097c10 */ /* 0x000fc40008ffe4ff */
[----:B------:R-:W-:Y:S01]  /*14a0*/  IADD3.X R7, PT, PT, R14, UR13, RZ, P0, !PT ;  /* 0x0000000d0e077c10 */ /* 0x000fe200087fe4ff */
[----:B------:R-:W-:-:S12]  /*14b0*/  UIADD3.X UR5, UPT, UPT, UR5, -0x1, URZ, UP0, !UPT ;  /* 0xffffffff05057890 */ /* 0x000fd800087fe4ff */
.L_x_96:
[----:B--2---:R-:W-:Y:S01]  /*14c0*/  MOV R21, UR5 ;  /* 0x0000000500157c02 */ /* 0x004fe20008000f00 */
[----:B------:R-:W-:Y:S02]  /*14d0*/  IMAD.U32 R20, RZ, RZ, UR4 ;  /* 0x00000004ff147e24 */ /* 0x000fe4000f8e00ff */
[----:B------:R-:W-:-:S04]  /*14e0*/  IMAD.WIDE R14, R19, 0x4, R8 ;  /* 0x00000004130e7825 */ /* 0x000fc800078e0208 */
[----:B------:R-:W-:Y:S01]  /*14f0*/  IMAD.WIDE R16, R19, 0x4, R6 ;  /* 0x0000000413107825 */ /* 0x000fe200078e0206 */
[----:B------:R-:W2:Y:S03]  /*1500*/  LDG.E R22, desc[UR8][R14.64+0xc] ;  /* 0x00000c080e167981 */ /* 0x000ea6000c1e1900 */
[----:B------:R-:W-:Y:S01]  /*1510*/  IMAD.WIDE R20, R23, 0x4, R20 ;  /* 0x0000000417147825 */ /* 0x000fe200078e0214 */
[----:B------:R-:W2:Y:S04]  /*1520*/  LDG.E R25, desc[UR8][R16.64+0xc] ;  /* 0x00000c0810197981 */ /* 0x000ea8000c1e1900 */
[----:B------:R-:W2:Y:S02]  /*1530*/  LDG.E R26, desc[UR8][R20.64+0x10] ;  /* 0x00001008141a7981 */ /* 0x000ea4000c1e1900 */
[----:B--2---:R-:W-:-:S05]  /*1540*/  FFMA R25, -R25, R26, R22 ;  /* 0x0000001a19197223 */ /* 0x004fca0000000116 */
[----:B------:R0:W-:Y:S04]  /*1550*/  STG.E desc[UR8][R20.64+0xc], R25 ;  /* 0x00000c1914007986 */ /* 0x0001e8000c101908 */
[----:B------:R-:W2:Y:S04]  /*1560*/  LDG.E R22, desc[UR8][R14.64+0x8] ;  /* 0x000008080e167981 */ /* 0x000ea8000c1e1900 */
[----:B------:R-:W2:Y:S02]  /*1570*/  LDG.E R26, desc[UR8][R16.64+0x8] ;  /* 0x00000808101a7981 */ /* 0x000ea4000c1e1900 */
[----:B--2---:R-:W-:-:S05]  /*1580*/  FFMA R27, R25, -R26, R22 ;  /* 0x8000001a191b7223 */ /* 0x004fca0000000016 */
[----:B------:R1:W-:Y:S04]  /*1590*/  STG.E desc[UR8][R20.64+0x8], R27 ;  /* 0x0000081b14007986 */ /* 0x0003e8000c101908 */
[----:B------:R-:W2:Y:S04]  /*15a0*/  LDG.E R22, desc[UR8][R14.64+0x4] ;  /* 0x000004080e167981 */ /* 0x000ea8000c1e1900 */
[----:B------:R-:W2:Y:S02]  /*15b0*/  LDG.E R26, desc[UR8][R16.64+0x4] ;  /* 0x00000408101a7981 */ /* 0x000ea4000c1e1900 */
[----:B--2---:R-:W-:-:S05]  /*15c0*/  FFMA R29, R27, -R26, R22 ;  /* 0x8000001a1b1d7223 */ /* 0x004fca0000000016 */
[----:B------:R2:W-:Y:S04]  /*15d0*/  STG.E desc[UR8][R20.64+0x4], R29 ;  /* 0x0000041d14007986 */ /* 0x0005e8000c101908 */
[----:B------:R-:W0:Y:S04]  /*15e0*/  LDG.E R22, desc[UR8][R14.64] ;  /* 0x000000080e167981 */ /* 0x000e28000c1e1900 */
[----:B------:R-:W0:Y:S02]  /*15f0*/  LDG.E R26, desc[UR8][R16.64] ;  /* 0x00000008101a7981 */ /* 0x000e24000c1e1900 */
[----:B0-----:R-:W-:-:S05]  /*1600*/  FFMA R25, R29, -R26, R22 ;  /* 0x8000001a1d197223 */ /* 0x001fca0000000016 */
[----:B------:R0:W-:Y:S04]  /*1610*/  STG.E desc[UR8][R20.64], R25 ;  /* 0x0000001914007986 */ /* 0x0001e8000c101908 */
[----:B------:R-:W1:Y:S04]  /*1620*/  LDG.E R22, desc[UR8][R14.64+-0x4] ;  /* 0xfffffc080e167981 */ /* 0x000e68000c1e1900 */
[----:B------:R-:W1:Y:S02]  /*1630*/  LDG.E R26, desc[UR8][R16.64+-0x4] ;  /* 0xfffffc08101a7981 */ /* 0x000e64000c1e1900 */
[----:B-1----:R-:W-:-:S05]  /*1640*/  FFMA R27, R25, -R26, R22 ;  /* 0x8000001a191b7223 */ /* 0x002fca0000000016 */
        /* <DEDUP_REMOVED lines=10> */
[----:B------:R-:W1:Y:S01]  /*16f0*/  LDG.E R26, desc[UR8][R16.64+-0x10] ;  /* 0xfffff008101a7981 */ /* 0x000e62000c1e1900 */
[----:B------:R-:W-:-:S05]  /*1700*/  VIADD R18, R18, 0x8 ;  /* 0x0000000812127836 */ /* 0x000fca0000000000 */
[----:B------:R-:W-:Y:S01]  /*1710*/  ISETP.NE.AND P0, PT, R18, RZ, PT ;  /* 0x000000ff1200720c */ /* 0x000fe20003f05270 */
[----:B------:R-:W-:Y:S01]  /*1720*/  UIADD3 UR6, UPT, UPT, UR6, -0x8, URZ ;  /* 0xfffffff806067890 */ /* 0x000fe2000fffe0ff */
[----:B------:R-:W-:Y:S01]  /*1730*/  IADD3 R19, PT, PT, R19, -0x8, RZ ;  /* 0xfffffff813137810 */ /* 0x000fe20007ffe0ff */
[----:B------:R-:W-:Y:S02]  /*1740*/  VIADD R23, R23, 0xfffffff8 ;  /* 0xfffffff817177836 */ /* 0x000fe40000000000 */
[----:B-1----:R-:W-:-:S05]  /*1750*/  FFMA R27, R25, -R26, R22 ;  /* 0x8000001a191b7223 */ /* 0x002fca0000000016 */
[----:B------:R2:W-:Y:S03]  /*1760*/  STG.E desc[UR8][R20.64+-0x10], R27 ;  /* 0xfffff01b14007986 */ /* 0x0005e6000c101908 */
[----:B------:R-:W-:Y:S05]  /*1770*/  @P0 BRA `(.L_x_96) ;  /* 0xfffffffc00500947 */ /* 0x000fea000383ffff */
[----:B------:R-:W-:-:S06]  /*1780*/  UIADD3 UR4, UPT, UPT, UR6, -0x2, URZ ;  /* 0xfffffffe06047890 */ /* 0x000fcc000fffe0ff */
[----:B------:R-:W-:-:S07]  /*1790*/  MOV R19, UR4 ;  /* 0x0000000400137c02 */ /* 0x000fce0008000f00 */
.L_x_95:
[----:B------:R-:W-:-:S13]  /*17a0*/  ISETP.NE.AND P0, PT, R24, RZ, PT ;  /* 0x000000ff1800720c */ /* 0x000fda0003f05270 */
[----:B------:R-:W-:Y:S05]  /*17b0*/  @!P0 EXIT ;  /* 0x000000000000894d */ /* 0x000fea0003800000 */
[----:B------:R-:W-:Y:S02]  /*17c0*/  ISETP.GE.U32.AND P0, PT, R24, 0x4, PT ;  /* 0x000000041800780c */ /* 0x000fe40003f06070 */
[----:B------:R-:W-:-:S04]  /*17d0*/  LOP3.LUT R22, R0, 0x3, RZ, 0xc0, !PT ;  /* 0x0000000300167812 */ /* 0x000fc800078ec0ff */
[----:B------:R-:W-:-:S07]  /*17e0*/  ISETP.NE.AND P1, PT, R22, RZ, PT ;  /* 0x000000ff1600720c */ /* 0x000fce0003f25270 */
[----:B------:R-:W-:Y:S06]  /*17f0*/  @!P0 BRA `(.L_x_97) ;  /* 0x00000000006c8947 */ /* 0x000fec0003800000 */
[----:B------:R-:W-:Y:S01]  /*1800*/  IMAD.IADD R17, R5, 0x1, R19 ;  /* 0x0000000105117824 */ /* 0x000fe200078e0213 */
[----:B------:R-:W1:Y:S01]  /*1810*/  LDCU.64 UR4, c[0x0][0x3a0] ;  /* 0x00007400ff0477ac */ /* 0x000e620008000a00 */
[----:B------:R-:W-:-:S04]  /*1820*/  IMAD.WIDE R6, R19, 0x4, R12 ;  /* 0x0000000413067825 */ /* 0x000fc800078e020c */
[----:B0-----:R-:W-:Y:S01]  /*1830*/  IMAD.WIDE R8, R19, 0x4, R10 ;  /* 0x0000000413087825 */ /* 0x001fe200078e020a */
[----:B------:R-:W2:Y:S03]  /*1840*/  LDG.E R14, desc[UR8][R6.64] ;  /* 0x00000008060e7981 */ /* 0x000ea6000c1e1900 */
[----:B------:R-:W-:Y:S01]  /*1850*/  IMAD.WIDE R16, R17, 0x4, R2 ;  /* 0x0000000411107825 */ /* 0x000fe200078e0202 */
[----:B------:R-:W2:Y:S04]  /*1860*/  LDG.E R15, desc[UR8][R8.64] ;  /* 0x00000008080f7981 */ /* 0x000ea8000c1e1900 */
[----:B------:R-:W2:Y:S02]  /*1870*/  LDG.E R18, desc[UR8][R16.64+0x4] ;  /* 0x0000040810127981 */ /* 0x000ea4000c1e1900 */
[----:B--2---:R-:W-:-:S05]  /*1880*/  FFMA R21, -R15, R18, R14 ;  /* 0x000000120f157223 */ /* 0x004fca000000010e */
[----:B------:R0:W-:Y:S04]  /*1890*/  STG.E desc[UR8][R16.64], R21 ;  /* 0x0000001510007986 */ /* 0x0001e8000c101908 */
[----:B------:R-:W2:Y:S04]  /*18a0*/  LDG.E R18, desc[UR8][R6.64+-0x4] ;  /* 0xfffffc0806127981 */ /* 0x000ea8000c1e1900 */
[----:B------:R-:W2:Y:S01]  /*18b0*/  LDG.E R20, desc[UR8][R8.64+-0x4] ;  /* 0xfffffc0808147981 */ /* 0x000ea2000c1e1900 */
[----:B------:R-:W-:-:S04]  /*18c0*/  IADD3 R15, P0, PT, R5, R19, RZ ;  /* 0x00000013050f7210 */ /* 0x000fc80007f1e0ff */
[----:B------:R-:W-:Y:S02]  /*18d0*/  LEA.HI.X.SX32 R24, R19, R4, 0x1, P0 ;  /* 0x0000000413187211 */ /* 0x000fe400000f0eff */
[----:B-1----:R-:W-:-:S04]  /*18e0*/  LEA R14, P0, R15, UR4, 0x2 ;  /* 0x000000040f0e7c11 */ /* 0x002fc8000f8010ff */
[----:B------:R-:W-:Y:S01]  /*18f0*/  LEA.HI.X R15, R15, UR5, R24, 0x2, P0 ;  /* 0x000000050f0f7c11 */ /* 0x000fe200080f1418 */
[----:B--2---:R-:W-:-:S05]  /*1900*/  FFMA R23, R21, -R20, R18 ;  /* 0x8000001415177223 */ /* 0x004fca0000000012 */
[----:B------:R1:W-:Y:S04]  /*1910*/  STG.E desc[UR8][R14.64+-0x4], R23 ;  /* 0xfffffc170e007986 */ /* 0x0003e8000c101908 */
[----:B------:R-:W2:Y:S04]  /*1920*/  LDG.E R18, desc[UR8][R6.64+-0x8] ;  /* 0xfffff80806127981 */ /* 0x000ea8000c1e1900 */
[----:B0-----:R-:W2:Y:S02]  /*1930*/  LDG.E R16, desc[UR8][R8.64+-0x8] ;  /* 0xfffff80808107981 */ /* 0x001ea4000c1e1900 */
[----:B--2---:R-:W-:-:S05]  /*1940*/  FFMA R17, R23, -R16, R18 ;  /* 0x8000001017117223 */ /* 0x004fca0000000012 */
[----:B------:R1:W-:Y:S04]  /*1950*/  STG.E desc[UR8][R14.64+-0x8], R17 ;  /* 0xfffff8110e007986 */ /* 0x0003e8000c101908 */
[----:B------:R-:W2:Y:S04]  /*1960*/  LDG.E R16, desc[UR8][R6.64+-0xc] ;  /* 0xfffff40806107981 */ /* 0x000ea8000c1e1900 */
[----:B------:R-:W2:Y:S01]  /*1970*/  LDG.E R18, desc[UR8][R8.64+-0xc] ;  /* 0xfffff40808127981 */ /* 0x000ea2000c1e1900 */
[----:B------:R-:W-:Y:S01]  /*1980*/  IADD3 R19, PT, PT, R19, -0x4, RZ ;  /* 0xfffffffc13137810 */ /* 0x000fe20007ffe0ff */
[----:B--2---:R-:W-:-:S05]  /*1990*/  FFMA R21, R17, -R18, R16 ;  /* 0x8000001211157223 */ /* 0x004fca0000000010 */
[----:B------:R1:W-:Y:S02]  /*19a0*/  STG.E desc[UR8][R14.64+-0xc], R21 ;  /* 0xfffff4150e007986 */ /* 0x0003e4000c101908 */
.L_x_97:
[----:B------:R-:W-:Y:S05]  /*19b0*/  @!P1 EXIT ;  /* 0x000000000000994d */ /* 0x000fea0003800000 */
[----:B------:R-:W-:Y:S02]  /*19c0*/  ISETP.NE.AND P0, PT, R22, 0x1, PT ;  /* 0x000000011600780c */ /* 0x000fe40003f05270 */
[----:B------:R-:W-:-:S04]  /*19d0*/  LOP3.LUT R0, R0, 0x1, RZ, 0xc0, !PT ;  /* 0x0000000100007812 */ /* 0x000fc800078ec0ff */
[----:B------:R-:W-:-:S07]  /*19e0*/  ISETP.NE.U32.AND P1, PT, R0, 0x1, PT ;  /* 0x000000010000780c */ /* 0x000fce0003f25070 */
[----:B------:R-:W-:Y:S06]  /*19f0*/  @!P0 BRA `(.L_x_98) ;  /* 0x00000000004c8947 */ /* 0x000fec0003800000 */
[----:B01----:R-:W-:Y:S01]  /*1a00*/  IMAD.IADD R15, R5, 0x1, R19 ;  /* 0x00000001050f7824 */ /* 0x003fe200078e0213 */
[----:B------:R-:W0:Y:S01]  /*1a10*/  LDCU.64 UR4, c[0x0][0x3a0] ;  /* 0x00007400ff0477ac */ /* 0x000e220008000a00 */
        /* <DEDUP_REMOVED lines=12> */
[----:B0-----:R-:W-:-:S04]  /*1ae0*/  LEA R16, P0, R17, UR4, 0x2 ;  /* 0x0000000411107c11 */ /* 0x001fc8000f8010ff */
[----:B------:R-:W-:Y:S02]  /*1af0*/  LEA.HI.X R17, R17, UR5, R4, 0x2, P0 ;  /* 0x0000000511117c11 */ /* 0x000fe400080f1404 */
[----:B------:R-:W-:Y:S01]  /*1b00*/  IADD3 R19, PT, PT, R19, -0x2, RZ ;  /* 0xfffffffe13137810 */ /* 0x000fe20007ffe0ff */
[----:B--2---:R-:W-:-:S05]  /*1b10*/  FFMA R23, R21, -R18, R0 ;  /* 0x8000001215177223 */ /* 0x004fca0000000000 */
[----:B------:R3:W-:Y:S02]  /*1b20*/  STG.E desc[UR8][R16.64+-0x4], R23 ;  /* 0xfffffc1710007986 */ /* 0x0007e4000c101908 */
.L_x_98:
[----:B------:R-:W-:Y:S05]  /*1b30*/  @P1 EXIT ;  /* 0x000000000000194d */ /* 0x000fea0003800000 */
[----:B------:R-:W-:Y:S02]  /*1b40*/  IMAD.IADD R5, R5, 0x1, R19 ;  /* 0x0000000105057824 */ /* 0x000fe400078e0213 */
[----:B------:R-:W-:-:S04]  /*1b50*/  IMAD.WIDE R12, R19, 0x4, R12 ;  /* 0x00000004130c7825 */ /* 0x000fc800078e020c */
[----:B------:R-:W-:Y:S02]  /*1b60*/  IMAD.WIDE R10, R19, 0x4, R10 ;  /* 0x00000004130a7825 */ /* 0x000fe400078e020a */
[----:B------:R-:W4:Y:S02]  /*1b70*/  LDG.E R12, desc[UR8][R12.64] ;  /* 0x000000080c0c7981 */ /* 0x000f24000c1e1900 */
[----:B------:R-:W-:Y:S02]  /*1b80*/  IMAD.WIDE R2, R5, 0x4, R2 ;  /* 0x0000000405027825 */ /* 0x000fe400078e0202 */
[----:B------:R-:W4:Y:S04]  /*1b90*/  LDG.E R11, desc[UR8][R10.64] ;  /* 0x000000080a0b7981 */ /* 0x000f28000c1e1900 */
[----:B------:R-:W4:Y:S02]  /*1ba0*/  LDG.E R0, desc[UR8][R2.64+0x4] ;  /* 0x0000040802007981 */ /* 0x000f24000c1e1900 */
[----:B----4-:R-:W-:-:S05]  /*1bb0*/  FFMA R5, -R11, R0, R12 ;  /* 0x000000000b057223 */ /* 0x010fca000000010c */
[----:B------:R-:W-:Y:S01]  /*1bc0*/  STG.E desc[UR8][R2.64], R5 ;  /* 0x0000000502007986 */ /* 0x000fe2000c101908 */
[----:B------:R-:W-:Y:S05]  /*1bd0*/  EXIT ;  /* 0x000000000000794d */ /* 0x000fea0003800000 */
        .weak           $__internal_2_$__cuda_sm20_rcp_rn_f32_slowpath
        .type           $__internal_2_$__cuda_sm20_rcp_rn_f32_slowpath,@function
        .size           $__internal_2_$__cuda_sm20_rcp_rn_f32_slowpath,($__internal_3_$__cuda_sm3x_div_rn_noftz_f32_slowpath - $__internal_2_$__cuda_sm20_rcp_rn_f32_slowpath)
$__internal_2_$__cuda_sm20_rcp_rn_f32_slowpath:
[----:B------:R-:W-:Y:S01]  /*1be0*/  SHF.L.U32 R25, R0, 0x1, RZ ;  /* 0x0000000100197819 */ /* 0x000fe200000006ff */
[----:B------:R-:W-:Y:S03]  /*1bf0*/  BSSY.RECONVERGENT B1, `(.L_x_99) ;  /* 0x0000030000017945 */ /* 0x000fe60003800200 */
[----:B------:R-:W-:-:S04]  /*1c00*/  SHF.R.U32.HI R25, RZ, 0x18, R25 ;  /* 0x00000018ff197819 */ /* 0x000fc80000011619 */
[----:B------:R-:W-:-:S13]  /*1c10*/  ISETP.NE.U32.AND P0, PT, R25, RZ, PT ;  /* 0x000000ff1900720c */ /* 0x000fda0003f05070 */
[----:B------:R-:W-:Y:S05]  /*1c20*/  @P0 BRA `(.L_x_100) ;  /* 0x0000000000280947 */ /* 0x000fea0003800000 */
[----:B------:R-:W-:-:S05]  /*1c30*/  IMAD.SHL.U32 R7, R0, 0x2, RZ ;  /* 0x0000000200077824 */ /* 0x000fca00078e00ff */
[----:B------:R-:W-:-:S13]  /*1c40*/  ISETP.NE.AND P0, PT, R7, RZ, PT ;  /* 0x000000ff0700720c */ /* 0x000fda0003f05270 */
[----:B------:R-:W-:Y:S01]  /*1c50*/  @P0 FFMA R26, R0, 1.84467440737095516160e+19, RZ ;  /* 0x5f800000001a0823 */ /* 0x000fe200000000ff */
[----:B------:R-:W-:Y:S08]  /*1c60*/  @!P0 MUFU.RCP R25, R0 ;  /* 0x0000000000198308 */ /* 0x000ff00000001000 */
[----:B------:R-:W0:Y:S02]  /*1c70*/  @P0 MUFU.RCP R7, R26 ;  /* 0x0000001a00070308 */ /* 0x000e240000001000 */
[----:B0-----:R-:W-:-:S04]  /*1c80*/  @P0 FFMA R28, R26, R7, -1 ;  /* 0xbf8000001a1c0423 */ /* 0x001fc80000000007 */
[----:B------:R-:W-:-:S04]  /*1c90*/  @P0 FADD.FTZ R28, -R28, -RZ ;  /* 0x800000ff1c1c0221 */ /* 0x000fc80000010100 */
[----:B------:R-:W-:-:S04]  /*1ca0*/  @P0 FFMA R28, R7, R28, R7 ;  /* 0x0000001c071c0223 */ /* 0x000fc80000000007 */
[----:B------:R-:W-:Y:S01]  /*1cb0*/  @P0 FFMA R25, R28, 1.84467440737095516160e+19, RZ ;  /* 0x5f8000001c190823 */ /* 0x000fe200000000ff */
[----:B------:R-:W-:Y:S06]  /*1cc0*/  BRA `(.L_x_101) ;  /* 0x0000000000887947 */ /* 0x000fec0003800000 */
.L_x_100:
[----:B------:R-:W-:-:S04]  /*1cd0*/  IADD3 R7, PT, PT, R25, -0xfd, RZ ;  /* 0xffffff0319077810 */ /* 0x000fc80007ffe0ff */
[----:B------:R-:W-:-:S13]  /*1ce0*/  ISETP.GT.U32.AND P0, PT, R7, 0x1, PT ;  /* 0x000000010700780c */ /* 0x000fda0003f04070 */
[----:B------:R-:W-:Y:S05]  /*1cf0*/  @P0 BRA `(.L_x_102) ;  /* 0x0000000000780947 */ /* 0x000fea0003800000 */
[----:B------:R-:W-:Y:S02]  /*1d00*/  LOP3.LUT R29, R0, 0x7fffff, RZ, 0xc0, !PT ;  /* 0x007fffff001d7812 */ /* 0x000fe400078ec0ff */
[----:B------:R-:W-:Y:S02]  /*1d10*/  IADD3 R25, PT, PT, R25, -0xfc, RZ ;  /* 0xffffff0419197810 */ /* 0x000fe40007ffe0ff */
[----:B------:R-:W-:-:S04]  /*1d20*/  LOP3.LUT R29, R29, 0x3f800000, RZ, 0xfc, !PT ;  /* 0x3f8000001d1d7812 */ /* 0x000fc800078efcff */
[----:B------:R-:W0:Y:S02]  /*1d30*/  MUFU.RCP R26, R29 ;  /* 0x0000001d001a7308 */ /* 0x000e240000001000 */
[----:B0-----:R-:W-:-:S04]  /*1d40*/  FFMA R27, R29, R26, -1 ;  /* 0xbf8000001d1b7423 */ /* 0x001fc8000000001a */
[----:B------:R-:W-:-:S04]  /*1d50*/  FADD.FTZ R27, -R27, -RZ ;  /* 0x800000ff1b1b7221 */ /* 0x000fc80000010100 */
[CCC-:B------:R-:W-:Y:S01]  /*1d60*/  FFMA.RM R28, R26.reuse, R27.reuse, R26.reuse ;  /* 0x0000001b1a1c7223 */ /* 0x1c0fe2000000401a */
[----:B------:R-:W-:-:S04]  /*1d70*/  FFMA.RP R27, R26, R27, R26 ;  /* 0x0000001b1a1b7223 */ /* 0x000fc8000000801a */
[C---:B------:R-:W-:Y:S02]  /*1d80*/  LOP3.LUT R26, R28.reuse, 0x7fffff, RZ, 0xc0, !PT ;  /* 0x007fffff1c1a7812 */ /* 0x040fe400078ec0ff */
[----:B------:R-:W-:Y:S01]  /*1d90*/  FSETP.NEU.FTZ.AND P0, PT, R28, R27, PT ;  /* 0x0000001b1c00720b */ /* 0x000fe20003f1d000 */
[----:B------:R-:W-:Y:S01]  /*1da0*/  IMAD.MOV.U32 R28, RZ, RZ, 0x3 ;  /* 0x00000003ff1c7424 */ /* 0x000fe200078e00ff */
[----:B------:R-:W-:-:S04]  /*1db0*/  LOP3.LUT R26, R26, 0x800000, RZ, 0xfc, !PT ;  /* 0x008000001a1a7812 */ /* 0x000fc800078efcff */
[----:B------:R-:W-:Y:S02]  /*1dc0*/  SHF.L.U32 R27, R28, R7, RZ ;  /* 0x000000071c1b7219 */ /* 0x000fe400000006ff */
[----:B------:R-:W-:Y:S02]  /*1dd0*/  SHF.R.U32.HI R25, RZ, R25, R26 ;  /* 0x00000019ff197219 */ /* 0x000fe4000001161a */
[----:B------:R-:W-:Y:S02]  /*1de0*/  LOP3.LUT R28, R27, R26, RZ, 0xc0, !PT ;  /* 0x0000001a1b1c7212 */ /* 0x000fe400078ec0ff */
[----:B------:R-:W-:Y:S02]  /*1df0*/  SEL R27, RZ, 0xffffffff, !P0 ;  /* 0xffffffffff1b7807 */ /* 0x000fe40004000000 */
[----:B------:R-:W-:-:S03]  /*1e00*/  SHF.R.U32.HI R28, RZ, R7, R28 ;  /* 0x00000007ff1c7219 */ /* 0x000fc6000001161c */
[----:B------:R-:W-:Y:S01]  /*1e10*/  IMAD.MOV R27, RZ, RZ, -R27 ;  /* 0x000000ffff1b7224 */ /* 0x000fe200078e0a1b */
[C---:B------:R-:W-:Y:S02]  /*1e20*/  LOP3.LUT P0, RZ, R28.reuse, 0x1, RZ, 0xc0, !PT ;  /* 0x000000011cff7812 */ /* 0x040fe4000780c0ff */
[----:B------:R-:W-:Y:S02]  /*1e30*/  LOP3.LUT P2, RZ, R28, 0x2, RZ, 0xc0, !PT ;  /* 0x000000021cff7812 */ /* 0x000fe4000784c0ff */
[----:B------:R-:W-:-:S04]  /*1e40*/  LOP3.LUT P1, RZ, R27, R7, R26, 0xf8, !PT ;  /* 0x000000071bff7212 */ /* 0x000fc8000782f81a */
[----:B------:R-:W-:Y:S02]  /*1e50*/  PLOP3.LUT P0, PT, P0, P1, P2, 0xe0, 0x0 ;  /* 0x000000000000781c */ /* 0x000fe40000703c20 */
[----:B------:R-:W-:Y:S02]  /*1e60*/  LOP3.LUT P1, RZ, R0, 0x7fffff, RZ, 0xc0, !PT ;  /* 0x007fffff00ff7812 */ /* 0x000fe4000782c0ff */
[----:B------:R-:W-:-:S04]  /*1e70*/  SEL R7, RZ, 0x1, !P0 ;  /* 0x00000001ff077807 */ /* 0x000fc80004000000 */
[----:B------:R-:W-:-:S04]  /*1e80*/  IADD3 R7, PT, PT, -R7, RZ, RZ ;  /* 0x000000ff07077210 */ /* 0x000fc80007ffe1ff */
[----:B------:R-:W-:-:S13]  /*1e90*/  ISETP.GE.AND P0, PT, R7, RZ, PT ;  /* 0x000000ff0700720c */ /* 0x000fda0003f06270 */
[----:B------:R-:W-:-:S05]  /*1ea0*/  @!P0 VIADD R25, R25, 0x1 ;  /* 0x0000000119198836 */ /* 0x000fca0000000000 */
[----:B------:R-:W-:-:S04]  /*1eb0*/  @!P1 SHF.L.U32 R25, R25, 0x1, RZ ;  /* 0x0000000119199819 */ /* 0x000fc800000006ff */
[----:B------:R-:W-:Y:S01]  /*1ec0*/  LOP3.LUT R25, R25, 0x80000000, R0, 0xf8, !PT ;  /* 0x8000000019197812 */ /* 0x000fe200078ef800 */
[----:B------:R-:W-:Y:S06]  /*1ed0*/  BRA `(.L_x_101) ;  /* 0x0000000000047947 */ /* 0x000fec0003800000 */
.L_x_102:
[----:B------:R0:W1:Y:S02]  /*1ee0*/  MUFU.RCP R25, R0 ;  /* 0x0000000000197308 */ /* 0x0000640000001000 */
.L_x_101:
[----:B------:R-:W-:Y:S05]  /*1ef0*/  BSYNC.RECONVERGENT B1 ;  /* 0x0000000000017941 */ /* 0x000fea0003800200 */
.L_x_99:
[----:B------:R-:W-:Y:S02]  /*1f00*/  HFMA2 R27, -RZ, RZ, 0, 0 ;  /* 0x00000000ff1b7431 */ /* 0x000fe400000001ff */
[----:B------:R-:W-:-:S04]  /*1f10*/  IMAD.MOV.U32 R26, RZ, RZ, R24 ;  /* 0x000000ffff1a7224 */ /* 0x000fc800078e0018 */
[----:B01----:R-:W-:Y:S05]  /*1f20*/  RET.REL.NODEC R26 `(_Z24thomasAlgorithmPerThreadPfS_S_S_S_ii) ;  /* 0xffffffe01a347950 */ /* 0x003fea0003c3ffff */
        .weak           $__internal_3_$__cuda_sm3x_div_rn_noftz_f32_slowpath
        .type           $__internal_3_$__cuda_sm3x_div_rn_noftz_f32_slowpath,@function
        .size           $__internal_3_$__cuda_sm3x_div_rn_noftz_f32_slowpath,(.L_x_154 - $__internal_3_$__cuda_sm3x_div_rn_noftz_f32_slowpath)
$__internal_3_$__cuda_sm3x_div_rn_noftz_f32_slowpath:
        /* <DEDUP_REMOVED lines=17> */
[C---:B------:R-:W-:Y:S02]  /*2040*/  FSETP.NEU.FTZ.AND P1, PT, |R0|.reuse, +INF , PT ;  /* 0x7f8000000000780b */ /* 0x040fe40003f3d200 */
        /* <DEDUP_REMOVED lines=16> */
.L_x_104:
[----:B------:R-:W-:Y:S01]  /*2150*/  LEA R16, R14, 0xc0800000, 0x17 ;  /* 0xc08000000e107811 */ /* 0x000fe200078eb8ff */
[----:B------:R-:W-:Y:S01]  /*2160*/  BSSY.RECONVERGENT B2, `(.L_x_109) ;  /* 0x0000036000027945 */ /* 0x000fe20003800200 */
[----:B------:R-:W-:-:S03]  /*2170*/  IADD3 R15, PT, PT, R15, -0x7f, RZ ;  /* 0xffffff810f0f7810 */ /* 0x000fc60007ffe0ff */
[----:B------:R-:W-:Y:S02]  /*2180*/  IMAD.IADD R16, R3, 0x1, -R16 ;  /* 0x0000000103107824 */ /* 0x000fe400078e0a10 */
[C---:B------:R-:W-:Y:S02]  /*2190*/  IMAD R0, R15.reuse, -0x800000, R0 ;  /* 0xff8000000f007824 */ /* 0x040fe400078e0200 */
[----:B------:R0:W1:Y:S01]  /*21a0*/  MUFU.RCP R3, R16 ;  /* 0x0000001000037308 */ /* 0x0000620000001000 */
[----:B------:R-:W-:Y:S01]  /*21b0*/  FADD.FTZ R17, -R16, -RZ ;  /* 0x800000ff10117221 */ /* 0x000fe20000010100 */
[----:B0-----:R-:W-:-:S05]  /*21c0*/  IADD3 R16, PT, PT, R15, 0x7f, -R14 ;  /* 0x0000007f0f107810 */ /* 0x001fca0007ffe80e */
[----:B------:R-:W-:Y:S02]  /*21d0*/  IMAD.IADD R7, R16, 0x1, R7 ;  /* 0x0000000110077824 */ /* 0x000fe400078e0207 */
[----:B-1----:R-:W-:-:S04]  /*21e0*/  FFMA R18, R3, R17, 1 ;  /* 0x3f80000003127423 */ /* 0x002fc80000000011 */
        /* <DEDUP_REMOVED lines=19> */
[-CC-:B------:R-:W-:Y:S01]  /*2320*/  FFMA.RZ R7, R3, R17.reuse, R18.reuse ;  /* 0x0000001103077223 */ /* 0x180fe2000000c012 */
[----:B------:R-:W-:Y:S01]  /*2330*/  IADD3 R16, PT, PT, R19, 0x20, RZ ;  /* 0x0000002013107810 */ /* 0x000fe20007ffe0ff */
[-CC-:B------:R-:W-:Y:S01]  /*2340*/  FFMA.RM R14, R3, R17.reuse, R18.reuse ;  /* 0x00000011030e7223 */ /* 0x180fe20000004012 */
[----:B------:R-:W-:Y:S02]  /*2350*/  ISETP.NE.AND P2, PT, R19, RZ, PT ;  /* 0x000000ff1300720c */ /* 0x000fe40003f45270 */
[----:B------:R-:W-:Y:S01]  /*2360*/  LOP3.LUT R15, R7, 0x7fffff, RZ, 0xc0, !PT ;  /* 0x007fffff070f7812 */ /* 0x000fe200078ec0ff */
[----:B------:R-:W-:Y:S01]  /*2370*/  FFMA.RP R7, R3, R17, R18 ;  /* 0x0000001103077223 */ /* 0x000fe20000008012 */
[----:B------:R-:W-:Y:S01]  /*2380*/  IMAD.MOV R3, RZ, RZ, -R19 ;  /* 0x000000ffff037224 */ /* 0x000fe200078e0a13 */
[----:B------:R-:W-:Y:S02]  /*2390*/  ISETP.NE.AND P1, PT, R19, RZ, PT ;  /* 0x000000ff1300720c */ /* 0x000fe40003f25270 */
        /* <DEDUP_REMOVED lines=14> */
.L_x_111:
[----:B------:R-:W-:-:S04]  /*2480*/  LOP3.LUT R0, R0, 0x80000000, RZ, 0xc0, !PT ;  /* 0x8000000000007812 */ /* 0x000fc800078ec0ff */
[----:B------:R-:W-:Y:S01]  /*2490*/  LOP3.LUT R0, R0, 0x7f800000, RZ, 0xfc, !PT ;  /* 0x7f80000000007812 */ /* 0x000fe200078efcff */
[----:B------:R-:W-:Y:S06]  /*24a0*/  BRA `(.L_x_112) ;  /* 0x0000000000047947 */ /* 0x000fec0003800000 */
.L_x_110:
[----:B------:R-:W-:-:S07]  /*24b0*/  IMAD R0, R7, 0x800000, R0 ;  /* 0x0080000007007824 */ /* 0x000fce00078e0200 */
.L_x_112:
[----:B------:R-:W-:Y:S05]  /*24c0*/  BSYNC.RECONVERGENT B2 ;  /* 0x0000000000027941 */ /* 0x000fea0003800200 */
.L_x_109:
[----:B------:R-:W-:Y:S05]  /*24d0*/  BRA `(.L_x_113) ;  /* 0x0000000000207947 */ /* 0x000fea0003800000 */
.L_x_108:
[----:B------:R-:W-:-:S04]  /*24e0*/  LOP3.LUT R0, R3, 0x80000000, R0, 0x48, !PT ;  /* 0x8000000003007812 */ /* 0x000fc800078e4800 */
[----:B------:R-:W-:Y:S01]  /*24f0*/  LOP3.LUT R0, R0, 0x7f800000, RZ, 0xfc, !PT ;  /* 0x7f80000000007812 */ /* 0x000fe200078efcff */
[----:B------:R-:W-:Y:S06]  /*2500*/  BRA `(.L_x_113) ;  /* 0x0000000000147947 */ /* 0x000fec0003800000 */
.L_x_107:
[----:B------:R-:W-:Y:S01]  /*2510*/  LOP3.LUT R0, R3, 0x80000000, R0, 0x48, !PT ;  /* 0x8000000003007812 */ /* 0x000fe200078e4800 */
[----:B------:R-:W-:Y:S06]  /*2520*/  BRA `(.L_x_113) ;  /* 0x00000000000c7947 */ /* 0x000fec0003800000 */
.L_x_106:
[----:B------:R-:W0:Y:S01]  /*2530*/  MUFU.RSQ R0, -QNAN ;  /* 0xffc0000000007908 */ /* 0x000e220000001400 */
[----:B------:R-:W-:Y:S05]  /*2540*/  BRA `(.L_x_113) ;  /* 0x0000000000047947 */ /* 0x000fea0003800000 */
.L_x_105:
[----:B------:R-:W-:-:S07]  /*2550*/  FADD.FTZ R0, R0, R3 ;  /* 0x0000000300007221 */ /* 0x000fce0000010000 */
.L_x_113:
[----:B------:R-:W-:Y:S05]  /*2560*/  BSYNC.RECONVERGENT B1 ;  /* 0x0000000000017941 */ /* 0x000fea0003800200 */
.L_x_103:
[----:B------:R-:W-:-:S04]  /*2570*/  HFMA2 R3, -RZ, RZ, 0, 0 ;  /* 0x00000000ff037431 */ /* 0x000fc800000001ff */
[----:B0-----:R-:W-:Y:S05]  /*2580*/  RET.REL.NODEC R2 `(_Z24thomasAlgorithmPerThreadPfS_S_S_S_ii) ;  /* 0xffffffd8029c7950 */ /* 0x001fea0003c3ffff */
.L_x_114:
        /* <DEDUP_REMOVED lines=15> */
.L_x_154:


//--------------------- .text._Z23thomasAlgorithmPerBlockPfS_S_S_S_i --------------------------
	.section	.text._Z23thomasAlgorithmPerBlockPfS_S_S_S_i,"ax",@progbits
	.align	128
        .global         _Z23thomasAlgorithmPerBlockPfS_S_S_S_i
        .type           _Z23thomasAlgorithmPerBlockPfS_S_S_S_i,@function
        .size           _Z23thomasAlgorithmPerBlockPfS_S_S_S_i,(.L_x_156 - _Z23thomasAlgorithmPerBlockPfS_S_S_S_i)
        .other          _Z23thomasAlgorithmPerBlockPfS_S_S_S_i,@"STO_CUDA_ENTRY STV_DEFAULT"
_Z23thomasAlgorithmPerBlockPfS_S_S_S_i:
.text._Z23thomasAlgorithmPerBlockPfS_S_S_S_i:
[----:B------:R-:W-:Y:S08]  /*0000*/  LDC R1, c[0x0][0x37c] ;  /* 0x0000df00ff017b82 */ /* 0x000ff00000000800 */
[----:B------:R-:W0:Y:S01]  /*0010*/  S2UR UR8, SR_CTAID.X ;  /* 0x00000000000879c3 */ /* 0x000e220000002500 */
[----:B------:R-:W1:Y:S07]  /*0020*/  LDCU.64 UR6, c[0x0][0x358] ;  /* 0x00006b00ff0677ac */ /* 0x000e6e0008000a00 */
[----:B------:R-:W0:Y:S08]  /*0030*/  LDC R7, c[0x0][0x3a8] ;  /* 0x0000ea00ff077b82 */ /* 0x000e300000000800 */
[----:B------:R-:W2:Y:S08]  /*0040*/  LDC.64 R8, c[0x0][0x388] ;  /* 0x0000e200ff087b82 */ /* 0x000eb00000000a00 */
[----:B------:R-:W3:Y:S01]  /*0050*/  LDC.64 R10, c[0x0][0x390] ;  /* 0x0000e400ff0a7b82 */ /* 0x000ee20000000a00 */
[----:B0-----:R-:W-:-:S04]  /*0060*/  IMAD R7, R7, UR8, RZ ;  /* 0x0000000807077c24 */ /* 0x001fc8000f8e02ff */
[----:B--2---:R-:W-:-:S05]  /*0070*/  IMAD.WIDE R8, R7, 0x4, R8 ;  /* 0x0000000407087825 */ /* 0x004fca00078e0208 */
[----:B-1----:R-:W2:Y:S01]  /*0080*/  LDG.E R3, desc[UR6][R8.64] ;  /* 0x0000000608037981 */ /* 0x002ea2000c1e1900 */
[----:B---3--:R-:W-:-:S05]  /*0090*/  IMAD.WIDE R10, R7, 0x4, R10 ;  /* 0x00000004070a7825 */ /* 0x008fca00078e020a */
[----:B------:R-:W3:Y:S01]  /*00a0*/  LDG.E R0, desc[UR6][R10.64] ;  /* 0x000000060a007981 */ /* 0x000ee2000c1e1900 */
[----:B------:R-:W0:Y:S01]  /*00b0*/  LDC R5, c[0x0][0x3a8] ;  /* 0x0000ea00ff057b82 */ /* 0x000e220000000800 */
[----:B--2---:R-:W1:Y:S08]  /*00c0*/  MUFU.RCP R2, R3 ;  /* 0x0000000300027308 */ /* 0x004e700000001000 */
[----:B---3--:R-:W2:Y:S01]  /*00d0*/  FCHK P0, R0, R3 ;  /* 0x0000000300007302 */ /* 0x008ea20000000000 */
[----:B-1----:R-:W-:-:S04]  /*00e0*/  FFMA R13, -R3, R2, 1 ;  /* 0x3f800000030d7423 */ /* 0x002fc80000000102 */
[----:B------:R-:W-:-:S04]  /*00f0*/  FFMA R13, R2, R13, R2 ;  /* 0x0000000d020d7223 */ /* 0x000fc80000000002 */
[----:B------:R-:W-:-:S04]  /*0100*/  FFMA R2, R0, R13, RZ ;  /* 0x0000000d00027223 */ /* 0x000fc800000000ff */
[----:B------:R-:W-:-:S04]  /*0110*/  FFMA R4, -R3, R2, R0 ;  /* 0x0000000203047223 */ /* 0x000fc80000000100 */
[----:B------:R-:W-:Y:S01]  /*0120*/  FFMA R15, R13, R4, R2 ;  /* 0x000000040d0f7223 */ /* 0x000fe20000000002 */
[----:B------:R-:W-:Y:S01]  /*0130*/  SHF.R.S32.HI R4, RZ, 0x1f, R7 ;  /* 0x0000001fff047819 */ /* 0x000fe20000011407 */
[----:B0-2---:R-:W-:Y:S06]  /*0140*/  @!P0 BRA `(.L_x_115) ;  /* 0x00000000000c8947 */ /* 0x005fec0003800000 */
[----:B------:R-:W-:-:S07]  /*0150*/  MOV R2, 0x170 ;  /* 0x0000017000027802 */ /* 0x000fce0000000f00 */
[----:B------:R-:W-:Y:S05]  /*0160*/  CALL.REL.NOINC `($__internal_5_$__cuda_sm3x_div_rn_noftz_f32_slowpath) ;  /* 0x0000001c001c7944 */ /* 0x000fea0003c00000 */
[----:B------:R-:W-:-:S07]  /*0170*/  IMAD.MOV.U32 R15, RZ, RZ, R0 ;  /* 0x000000ffff0f7224 */ /* 0x000fce00078e0000 */
.L_x_115:
[----:B------:R-:W0:Y:S01]  /*0180*/  LDC.64 R12, c[0x0][0x398] ;  /* 0x0000e600ff0c7b82 */ /* 0x000e220000000a00 */
[----:B------:R1:W-:Y:S04]  /*0190*/  STG.E desc[UR6][R10.64], R15 ;  /* 0x0000000f0a007986 */ /* 0x0003e8000c101906 */
[----:B------:R-:W2:Y:S01]  /*01a0*/  LDG.E R3, desc[UR6][R8.64] ;  /* 0x0000000608037981 */ /* 0x000ea2000c1e1900 */
[----:B0-----:R-:W-:-:S05]  /*01b0*/  IMAD.WIDE R12, R7, 0x4, R12 ;  /* 0x00000004070c7825 */ /* 0x001fca00078e020c */
[----:B------:R-:W3:Y:S01]  /*01c0*/  LDG.E R0, desc[UR6][R12.64] ;  /* 0x000000060c007981 */ /* 0x000ee2000c1e1900 */
        /* <DEDUP_REMOVED lines=9> */
[----:B------:R-:W-:Y:S05]  /*0260*/  CALL.REL.NOINC `($__internal_5_$__cuda_sm3x_div_rn_noftz_f32_slowpath) ;  /* 0x0000001800dc7944 */ /* 0x000fea0003c00000 */
[----:B------:R-:W-:-:S07]  /*0270*/  IMAD.MOV.U32 R17, RZ, RZ, R0 ;  /* 0x000000ffff117224 */ /* 0x000fce00078e0000 */
.L_x_116:
        /* <DEDUP_REMOVED lines=27> */
.L_x_127:
[----:B-1----:R-:W-:-:S04]  /*0430*/  IMAD.WIDE R16, R3, 0x4, R14 ;  /* 0x0000000403107825 */ /* 0x002fc800078e020e */
[----:B------:R-:W-:Y:S01]  /*0440*/  IMAD.MOV.U32 R20, RZ, RZ, R6 ;  /* 0x000000ffff147224 */ /* 0x000fe200078e0006 */
[----:B0-----:R-:W2:Y:S04]  /*0450*/  LDG.E R23, desc[UR6][R16.64] ;  /* 0x0000000610177981 */ /* 0x001ea8000c1e1900 */
[----:B------:R-:W2:Y:S04]  /*0460*/  LDG.E R6, desc[UR6][R18.64+-0xc] ;  /* 0xfffff40612067981 */ /* 0x000ea8000c1e1900 */
[----:B------:R-:W2:Y:S02]  /*0470*/  LDG.E R22, desc[UR6][R20.64+-0x8] ;  /* 0xfffff80614167981 */ /* 0x000ea4000c1e1900 */
        /* <DEDUP_REMOVED lines=9> */
[----:B------:R-:W-:Y:S05]  /*0510*/  CALL.REL.NOINC `($__internal_4_$__cuda_sm20_rcp_rn_f32_slowpath) ;  /* 0x0000001400607944 */ /* 0x000fea0003c00000 */
[----:B------:R-:W-:Y:S05]  /*0520*/  BRA `(.L_x_120) ;  /* 0x0000000000107947 */ /* 0x000fea0003800000 */
.L_x_119:
[----:B------:R-:W0:Y:S02]  /*0530*/  MUFU.RCP R29, R24 ;  /* 0x00000018001d7308 */ /* 0x000e240000001000 */
[----:B0-----:R-:W-:-:S04]  /*0540*/  FFMA R0, R24, R29, -1 ;  /* 0xbf80000018007423 */ /* 0x001fc8000000001d */
[----:B------:R-:W-:-:S04]  /*0550*/  FADD.FTZ R0, -R0, -RZ ;  /* 0x800000ff00007221 */ /* 0x000fc80000010100 */
[----:B------:R-:W-:-:S07]  /*0560*/  FFMA R29, R29, R0, R29 ;  /* 0x000000001d1d7223 */ /* 0x000fce000000001d */
.L_x_120:
        /* <DEDUP_REMOVED lines=11> */
[----:B------:R-:W2:Y:S02]  /*0620*/  LDG.E R6, desc[UR6][R20.64+-0x4] ;  /* 0xfffffc0614067981 */ /* 0x000ea4000c1e1900 */
[----:B--2---:R-:W-:-:S04]  /*0630*/  FFMA R6, -R27, R6, R0 ;  /* 0x000000061b067223 */ /* 0x004fc80000000100 */
[----:B------:R-:W-:-:S05]  /*0640*/  VIADD R0, R6, 0x1800000 ;  /* 0x0180000006007836 */ /* 0x000fca0000000000 */
[----:B------:R-:W-:-:S04]  /*0650*/  LOP3.LUT R0, R0, 0x7f800000, RZ, 0xc0, !PT ;  /* 0x7f80000000007812 */ /* 0x000fc800078ec0ff */
[----:B------:R-:W-:-:S13]  /*0660*/  ISETP.GT.U32.AND P0, PT, R0, 0x1ffffff, PT ;  /* 0x01ffffff0000780c */ /* 0x000fda0003f04070 */
[----:B0-----:R-:W-:Y:S05]  /*0670*/  @P0 BRA `(.L_x_121) ;  /* 0x0000000000100947 */ /* 0x001fea0003800000 */
[----:B------:R-:W-:Y:S01]  /*0680*/  IMAD.MOV.U32 R0, RZ, RZ, R6 ;  /* 0x000000ffff007224 */ /* 0x000fe200078e0006 */
[----:B------:R-:W-:-:S07]  /*0690*/  MOV R6, 0x6b0 ;  /* 0x000006b000067802 */ /* 0x000fce0000000f00 */
[----:B------:R-:W-:Y:S05]  /*06a0*/  CALL.REL.NOINC `($__internal_4_$__cuda_sm20_rcp_rn_f32_slowpath) ;  /* 0x0000001000fc7944 */ /* 0x000fea0003c00000 */
[----:B------:R-:W-:Y:S05]  /*06b0*/  BRA `(.L_x_122) ;  /* 0x0000000000107947 */ /* 0x000fea0003800000 */
.L_x_121:
[----:B------:R-:W0:Y:S02]  /*06c0*/  MUFU.RCP R29, R6 ;  /* 0x00000006001d7308 */ /* 0x000e240000001000 */
[----:B0-----:R-:W-:-:S04]  /*06d0*/  FFMA R0, R6, R29, -1 ;  /* 0xbf80000006007423 */ /* 0x001fc8000000001d */
[----:B------:R-:W-:-:S04]  /*06e0*/  FADD.FTZ R0, -R0, -RZ ;  /* 0x800000ff00007221 */ /* 0x000fc80000010100 */
[----:B------:R-:W-:-:S07]  /*06f0*/  FFMA R29, R29, R0, R29 ;  /* 0x000000001d1d7223 */ /* 0x000fce000000001d */
.L_x_122:
        /* <DEDUP_REMOVED lines=12> */
[----:B--2---:R-:W-:-:S05]  /*07c0*/  FFMA R6, -R27, R6, R0 ;  /* 0x000000061b067223 */ /* 0x004fca0000000100 */
[----:B------:R-:W-:-:S04]  /*07d0*/  IADD3 R0, PT, PT, R6, 0x1800000, RZ ;  /* 0x0180000006007810 */ /* 0x000fc80007ffe0ff */
[----:B------:R-:W-:-:S04]  /*07e0*/  LOP3.LUT R0, R0, 0x7f800000, RZ, 0xc0, !PT ;  /* 0x7f80000000007812 */ /* 0x000fc800078ec0ff */
[----:B------:R-:W-:-:S13]  /*07f0*/  ISETP.GT.U32.AND P0, PT, R0, 0x1ffffff, PT ;  /* 0x01ffffff0000780c */ /* 0x000fda0003f04070 */
[----:B0-----:R-:W-:Y:S05]  /*0800*/  @P0 BRA `(.L_x_123) ;  /* 0x0000000000100947 */ /* 0x001fea0003800000 */
[----:B------:R-:W-:Y:S01]  /*0810*/  IMAD.MOV.U32 R0, RZ, RZ, R6 ;  /* 0x000000ffff007224 */ /* 0x000fe200078e0006 */
[----:B------:R-:W-:-:S07]  /*0820*/  MOV R6, 0x840 ;  /* 0x0000084000067802 */ /* 0x000fce0000000f00 */
[----:B------:R-:W-:Y:S05]  /*0830*/  CALL.REL.NOINC `($__internal_4_$__cuda_sm20_rcp_rn_f32_slowpath) ;  /* 0x0000001000987944 */ /* 0x000fea0003c00000 */
[----:B------:R-:W-:Y:S05]  /*0840*/  BRA `(.L_x_124) ;  /* 0x0000000000107947 */ /* 0x000fea0003800000 */
.L_x_123:
[----:B------:R-:W0:Y:S02]  /*0850*/  MUFU.RCP R29, R6 ;  /* 0x00000006001d7308 */ /* 0x000e240000001000 */
[----:B0-----:R-:W-:-:S04]  /*0860*/  FFMA R0, R6, R29, -1 ;  /* 0xbf80000006007423 */ /* 0x001fc8000000001d */
[----:B------:R-:W-:-:S04]  /*0870*/  FADD.FTZ R0, -R0, -RZ ;  /* 0x800000ff00007221 */ /* 0x000fc80000010100 */
[----:B------:R-:W-:-:S07]  /*0880*/  FFMA R29, R29, R0, R29 ;  /* 0x000000001d1d7223 */ /* 0x000fce000000001d */
.L_x_124:
        /* <DEDUP_REMOVED lines=17> */
[----:B------:R-:W-:Y:S02]  /*09a0*/  MOV R0, R6 ;  /* 0x0000000600007202 */ /* 0x000fe40000000f00 */
[----:B------:R-:W-:-:S07]  /*09b0*/  MOV R6, 0x9d0 ;  /* 0x000009d000067802 */ /* 0x000fce0000000f00 */
[----:B------:R-:W-:Y:S05]  /*09c0*/  CALL.REL.NOINC `($__internal_4_$__cuda_sm20_rcp_rn_f32_slowpath) ;  /* 0x0000001000347944 */ /* 0x000fea0003c00000 */
[----:B------:R-:W-:Y:S05]  /*09d0*/  BRA `(.L_x_126) ;  /* 0x0000000000107947 */ /* 0x000fea0003800000 */
.L_x_125:
[----:B------:R-:W0:Y:S02]  /*09e0*/  MUFU.RCP R29, R6 ;  /* 0x00000006001d7308 */ /* 0x000e240000001000 */
[----:B0-----:R-:W-:-:S04]  /*09f0*/  FFMA R0, R6, R29, -1 ;  /* 0xbf80000006007423 */ /* 0x001fc8000000001d */
[----:B------:R-:W-:-:S04]  /*0a00*/  FADD.FTZ R0, -R0, -RZ ;  /* 0x800000ff00007221 */ /* 0x000fc80000010100 */
[----:B------:R-:W-:-:S07]  /*0a10*/  FFMA R29, R29, R0, R29 ;  /* 0x000000001d1d7223 */ /* 0x000fce000000001d */
.L_x_126:
        /* <DEDUP_REMOVED lines=8> */
[----:B------:R-:W-:Y:S01]  /*0aa0*/  VIADD R2, R2, 0x4 ;  /* 0x0000000402027836 */ /* 0x000fe20000000000 */
[----:B------:R-:W-:Y:S01]  /*0ab0*/  IADD3 R3, PT, PT, R3, 0x4, RZ ;  /* 0x0000000403037810 */ /* 0x000fe20007ffe0ff */
[----:B------:R-:W-:-:S02]  /*0ac0*/  UISETP.NE.AND UP0, UPT, UR5, URZ, UPT ;  /* 0x000000ff0500728c */ /* 0x000fc4000bf05270 */
[----:B------:R-:W-:Y:S02]  /*0ad0*/  IMAD.X R19, RZ, RZ, R19, P0 ;  /* 0x000000ffff137224 */ /* 0x000fe400000e0613 */
[----:B--2---:R-:W-:Y:S01]  /*0ae0*/  FFMA R0, -R17, R6, R0 ;  /* 0x0000000611007223 */ /* 0x004fe20000000100 */
[----:B------:R-:W-:-:S03]  /*0af0*/  IADD3 R6, P1, PT, R20, 0x10, RZ ;  /* 0x0000001014067810 */ /* 0x000fc60007f3e0ff */
[----:B------:R-:W-:Y:S01]  /*0b00*/  FMUL R29, R0, R29 ;  /* 0x0000001d001d7220 */ /* 0x000fe20000400000 */
[----:B------:R-:W-:Y:S02]  /*0b10*/  IADD3 R0, P2, PT, R22, 0x10, RZ ;  /* 0x0000001016007810 */ /* 0x000fe40007f5e0ff */
[----:B0-----:R-:W-:Y:S02]  /*0b20*/  IADD3.X R21, PT, PT, RZ, R21, RZ, P1, !PT ;  /* 0x00000015ff157210 */ /* 0x001fe40000ffe4ff */
[----:B------:R0:W-:Y:S01]  /*0b30*/  STG.E desc[UR6][R22.64+0x8], R29 ;  /* 0x0000081d16007986 */ /* 0x0001e2000c101906 */
[----:B------:R-:W-:Y:S01]  /*0b40*/  IMAD.X R25, RZ, RZ, R23, P2 ;  /* 0x000000ffff197224 */ /* 0x000fe200010e0617 */
[----:B------:R-:W-:Y:S07]  /*0b50*/  BRA.U UP0, `(.L_x_127) ;  /* 0xfffffff900347547 */ /* 0x000fee000b83ffff */
[----:B------:R-:W-:-:S07]  /*0b60*/  IADD3 R3, PT, PT, R2, 0x1, RZ ;  /* 0x0000000102037810 */ /* 0x000fce0007ffe0ff */
.L_x_118:
        /* <DEDUP_REMOVED lines=11> */
[----:B------:R-:W2:Y:S02]  /*0c20*/  LDG.E R15, desc[UR6][R20.64] ;  /* 0x00000006140f7981 */ /* 0x000ea4000c1e1900 */
[----:B--2---:R-:W-:-:S05]  /*0c30*/  FFMA R2, -R15, R2, R0 ;  /* 0x000000020f027223 */ /* 0x004fca0000000100 */
[----:B------:R-:W-:-:S04]  /*0c40*/  IADD3 R0, PT, PT, R2, 0x1800000, RZ ;  /* 0x0180000002007810 */ /* 0x000fc80007ffe0ff */
[----:B------:R-:W-:-:S04]  /*0c50*/  LOP3.LUT R0, R0, 0x7f800000, RZ, 0xc0, !PT ;  /* 0x7f80000000007812 */ /* 0x000fc800078ec0ff */
[----:B------:R-:W-:Y:S02]  /*0c60*/  ISETP.GT.U32.AND P0, PT, R0, 0x1ffffff, PT ;  /* 0x01ffffff0000780c */ /* 0x000fe40003f04070 */
[----:B------:R-:W-:-:S11]  /*0c70*/  SHF.R.S32.HI R15, RZ, 0x1f, R3 ;  /* 0x0000001fff0f7819 */ /* 0x000fd60000011403 */
[----:B------:R-:W-:Y:S05]  /*0c80*/  @P0 BRA `(.L_x_129) ;  /* 0x0000000000100947 */ /* 0x000fea0003800000 */
[----:B------:R-:W-:Y:S01]  /*0c90*/  IMAD.MOV.U32 R0, RZ, RZ, R2 ;  /* 0x000000ffff007224 */ /* 0x000fe200078e0002 */
[----:B------:R-:W-:-:S07]  /*0ca0*/  MOV R6, 0xcc0 ;  /* 0x00000cc000067802 */ /* 0x000fce0000000f00 */
[----:B------:R-:W-:Y:S05]  /*0cb0*/  CALL.REL.NOINC `($__internal_4_$__cuda_sm20_rcp_rn_f32_slowpath) ;  /* 0x0000000c00787944 */ /* 0x000fea0003c00000 */
[----:B------:R-:W-:Y:S05]  /*0cc0*/  BRA `(.L_x_130) ;  /* 0x0000000000107947 */ /* 0x000fea0003800000 */
.L_x_129:
[----:B------:R-:W0:Y:S02]  /*0cd0*/  MUFU.RCP R29, R2 ;  /* 0x00000002001d7308 */ /* 0x000e240000001000 */
[----:B0-----:R-:W-:-:S04]  /*0ce0*/  FFMA R0, R2, R29, -1 ;  /* 0xbf80000002007423 */ /* 0x001fc8000000001d */
[----:B------:R-:W-:-:S04]  /*0cf0*/  FADD.FTZ R0, -R0, -RZ ;  /* 0x800000ff00007221 */ /* 0x000fc80000010100 */
[----:B------:R-:W-:-:S07]  /*0d00*/  FFMA R29, R29, R0, R29 ;  /* 0x000000001d1d7223 */ /* 0x000fce000000001d */
.L_x_130:
[----:B------:R-:W2:Y:S01]  /*0d10*/  LDG.E R0, desc[UR6][R18.64] ;  /* 0x0000000612007981 */ /* 0x000ea2000c1e1900 */
[----:B------:R-:W-:Y:S01]  /*0d20*/  IMAD.WIDE R16, R3, 0x4, R12 ;  /* 0x0000000403107825 */ /* 0x000fe200078e020c */
[----:B------:R-:W0:Y:S03]  /*0d30*/  LDC.64 R24, c[0x0][0x380] ;  /* 0x0000e000ff187b82 */ /* 0x000e260000000a00 */
[----:B--2---:R-:W-:-:S05]  /*0d40*/  FMUL R27, R0, R29 ;  /* 0x0000001d001b7220 */ /* 0x004fca0000400000 */
[----:B------:R1:W-:Y:S04]  /*0d50*/  STG.E desc[UR6][R18.64], R27 ;  /* 0x0000001b12007986 */ /* 0x0003e8000c101906 */
[----:B------:R-:W2:Y:S04]  /*0d60*/  LDG.E R21, desc[UR6][R20.64] ;  /* 0x0000000614157981 */ /* 0x000ea8000c1e1900 */
[----:B------:R-:W2:Y:S04]  /*0d70*/  LDG.E R0, desc[UR6][R16.64] ;  /* 0x0000000610007981 */ /* 0x000ea8000c1e1900 */
[----:B------:R-:W2:Y:S01]  /*0d80*/  LDG.E R2, desc[UR6][R16.64+-0x4] ;  /* 0xfffffc0610027981 */ /* 0x000ea2000c1e1900 */
[----:B------:R-:W-:-:S04]  /*0d90*/  IADD3 R6, P0, PT, R7, R3, RZ ;  /* 0x0000000307067210 */ /* 0x000fc80007f1e0ff */
[----:B------:R-:W-:Y:S02]  /*0da0*/  IADD3.X R15, PT, PT, R4, R15, RZ, P0, !PT ;  /* 0x0000000f040f7210 */ /* 0x000fe400007fe4ff */
[----:B0-----:R-:W-:-:S04]  /*0db0*/  LEA R14, P0, R6, R24, 0x2 ;  /* 0x00000018060e7211 */ /* 0x001fc800078010ff */
[----:B------:R-:W-:Y:S01]  /*0dc0*/  LEA.HI.X R15, R6, R25, R15, 0x2, P0 ;  /* 0x00000019060f7211 */ /* 0x000fe200000f140f */
        /* <DEDUP_REMOVED lines=10> */
[----:B-1----:R-:W-:Y:S05]  /*0e70*/  @P0 BRA `(.L_x_131) ;  /* 0x0000000000100947 */ /* 0x002fea0003800000 */
[----:B------:R-:W-:Y:S02]  /*0e80*/  MOV R0, R2 ;  /* 0x0000000200007202 */ /* 0x000fe40000000f00 */
[----:B------:R-:W-:-:S07]  /*0e90*/  MOV R6, 0xeb0 ;  /* 0x00000eb000067802 */ /* 0x000fce0000000f00 */
[----:B------:R-:W-:Y:S05]  /*0ea0*/  CALL.REL.NOINC `($__internal_4_$__cuda_sm20_rcp_rn_f32_slowpath) ;  /* 0x0000000800fc7944 */ /* 0x000fea0003c00000 */
[----:B------:R-:W-:Y:S05]  /*0eb0*/  BRA `(.L_x_132) ;  /* 0x0000000000107947 */ /* 0x000fea0003800000 */
.L_x_131:
[----:B------:R-:W0:Y:S02]  /*0ec0*/  MUFU.RCP R29, R2 ;  /* 0x00000002001d7308 */ /* 0x000e240000001000 */
[----:B0-----:R-:W-:-:S04]  /*0ed0*/  FFMA R0, R2, R29, -1 ;  /* 0xbf80000002007423 */ /* 0x001fc8000000001d */
[----:B------:R-:W-:-:S04]  /*0ee0*/  FADD.FTZ R0, -R0, -RZ ;  /* 0x800000ff00007221 */ /* 0x000fc80000010100 */
[----:B------:R-:W-:-:S07]  /*0ef0*/  FFMA R29, R29, R0, R29 ;  /* 0x000000001d1d7223 */ /* 0x000fce000000001d */
.L_x_132:
[----:B------:R-:W2:Y:S02]  /*0f00*/  LDG.E R0, desc[UR6][R18.64+0x4] ;  /* 0x0000040612007981 */ /* 0x000ea4000c1e1900 */
[----:B--2---:R-:W-:-:S05]  /*0f10*/  FMUL R21, R0, R29 ;  /* 0x0000001d00157220 */ /* 0x004fca0000400000 */
[----:B------:R1:W-:Y:S04]  /*0f20*/  STG.E desc[UR6][R18.64+0x4], R21 ;  /* 0x0000041512007986 */ /* 0x0003e8000c101906 */
[----:B------:R-:W2:Y:S04]  /*0f30*/  LDG.E R15, desc[UR6][R14.64+0x4] ;  /* 0x000004060e0f7981 */ /* 0x000ea8000c1e1900 */
[----:B------:R-:W2:Y:S04]  /*0f40*/  LDG.E R0, desc[UR6][R16.64+0x4] ;  /* 0x0000040610007981 */ /* 0x000ea8000c1e1900 */
[----:B------:R-:W2:Y:S01]  /*0f50*/  LDG.E R2, desc[UR6][R16.64] ;  /* 0x0000000610027981 */ /* 0x000ea2000c1e1900 */
[----:B------:R-:W-:-:S02]  /*0f60*/  VIADD R3, R3, 0x2 ;  /* 0x0000000203037836 */ /* 0x000fc40000000000 */
[----:B--2---:R-:W-:-:S04]  /*0f70*/  FFMA R0, -R15, R2, R0 ;  /* 0x000000020f007223 */ /* 0x004fc80000000100 */
[----:B------:R-:W-:-:S05]  /*0f80*/  FMUL R29, R0, R29 ;  /* 0x0000001d001d7220 */ /* 0x000fca0000400000 */
[----:B------:R1:W-:Y:S02]  /*0f90*/  STG.E desc[UR6][R16.64+0x4], R29 ;  /* 0x0000041d10007986 */ /* 0x0003e4000c101906 */
.L_x_128:
[----:B------:R-:W-:-:S04]  /*0fa0*/  ULOP3.LUT UR5, UR4, 0x1, URZ, 0xc0, !UPT ;  /* 0x0000000104057892 */ /* 0x000fc8000f8ec0ff */
[----:B------:R-:W-:-:S09]  /*0fb0*/  UISETP.NE.U32.AND UP0, UPT, UR5, 0x1, UPT ;  /* 0x000000010500788c */ /* 0x000fd2000bf05070 */
[----:B------:R-:W-:Y:S05]  /*0fc0*/  BRA.U UP0, `(.L_x_117) ;  /* 0x00000001007c7547 */ /* 0x000fea000b800000 */
[----:B------:R-:W2:Y:S01]  /*0fd0*/  LDC.64 R14, c[0x0][0x380] ;  /* 0x0000e000ff0e7b82 */ /* 0x000ea20000000a00 */
[----:B-1----:R-:W-:Y:S01]  /*0fe0*/  IADD3 R19, PT, PT, R7, R3, RZ ;  /* 0x0000000307137210 */ /* 0x002fe20007ffe0ff */
[----:B------:R-:W-:-:S04]  /*0ff0*/  IMAD.WIDE R16, R3, 0x4, R8 ;  /* 0x0000000403107825 */ /* 0x000fc800078e0208 */
[----:B------:R-:W-:Y:S02]  /*1000*/  IMAD.WIDE R8, R3, 0x4, R10 ;  /* 0x0000000403087825 */ /* 0x000fe400078e020a */
[----:B------:R-:W3:Y:S04]  /*1010*/  LDG.E R16, desc[UR6][R16.64] ;  /* 0x0000000610107981 */ /* 0x000ee8000c1e1900 */
[----:B------:R-:W3:Y:S01]  /*1020*/  LDG.E R0, desc[UR6][R8.64+-0x4] ;  /* 0xfffffc0608007981 */ /* 0x000ee2000c1e1900 */
[----:B--2---:R-:W-:-:S05]  /*1030*/  IMAD.WIDE R14, R19, 0x4, R14 ;  /* 0x00000004130e7825 */ /* 0x004fca00078e020e */
[----:B------:R-:W3:Y:S02]  /*1040*/  LDG.E R19, desc[UR6][R14.64] ;  /* 0x000000060e137981 */ /* 0x000ee4000c1e1900 */
[----:B---3--:R-:W-:-:S04]  /*1050*/  FFMA R2, -R19, R0, R16 ;  /* 0x0000000013027223 */ /* 0x008fc80000000110 */
[----:B------:R-:W-:-:S05]  /*1060*/  VIADD R0, R2, 0x1800000 ;  /* 0x0180000002007836 */ /* 0x000fca0000000000 */
[----:B------:R-:W-:-:S04]  /*1070*/  LOP3.LUT R0, R0, 0x7f800000, RZ, 0xc0, !PT ;  /* 0x7f80000000007812 */ /* 0x000fc800078ec0ff */
[----:B------:R-:W-:-:S13]  /*1080*/  ISETP.GT.U32.AND P0, PT, R0, 0x1ffffff, PT ;  /* 0x01ffffff0000780c */ /* 0x000fda0003f04070 */
[----:B------:R-:W-:Y:S05]  /*1090*/  @P0 BRA `(.L_x_133) ;  /* 0x0000000000100947 */ /* 0x000fea0003800000 */
[----:B------:R-:W-:Y:S02]  /*10a0*/  MOV R0, R2 ;  /* 0x0000000200007202 */ /* 0x000fe40000000f00 */
[----:B------:R-:W-:-:S07]  /*10b0*/  MOV R6, 0x10d0 ;  /* 0x000010d000067802 */ /* 0x000fce0000000f00 */
[----:B0-----:R-:W-:Y:S05]  /*10c0*/  CALL.REL.NOINC `($__internal_4_$__cuda_sm20_rcp_rn_f32_slowpath) ;  /* 0x0000000800747944 */ /* 0x001fea0003c00000 */
[----:B------:R-:W-:Y:S05]  /*10d0*/  BRA `(.L_x_134) ;  /* 0x0000000000107947 */ /* 0x000fea0003800000 */
.L_x_133:
[----:B0-----:R-:W0:Y:S02]  /*10e0*/  MUFU.RCP R29, R2 ;  /* 0x00000002001d7308 */ /* 0x001e240000001000 */
[----:B0-----:R-:W-:-:S04]  /*10f0*/  FFMA R0, R2, R29, -1 ;  /* 0xbf80000002007423 */ /* 0x001fc8000000001d */
[----:B------:R-:W-:-:S04]  /*1100*/  FADD.FTZ R0, -R0, -RZ ;  /* 0x800000ff00007221 */ /* 0x000fc80000010100 */
[----:B------:R-:W-:-:S07]  /*1110*/  FFMA R29, R29, R0, R29 ;  /* 0x000000001d1d7223 */ /* 0x000fce000000001d */
.L_x_134:
        /* <DEDUP_REMOVED lines=10> */
.L_x_117:
[----:B------:R-:W3:Y:S08]  /*11c0*/  LDC R25, c[0x0][0x3a8] ;  /* 0x0000ea00ff197b82 */ /* 0x000ef00000000800 */
[----:B------:R-:W4:Y:S01]  /*11d0*/  LDC.64 R14, c[0x0][0x3a0] ;  /* 0x0000e800ff0e7b82 */ /* 0x000f220000000a00 */
[----:B---3--:R-:W-:-:S04]  /*11e0*/  VIADD R0, R25, 0xffffffff ;  /* 0xffffffff19007836 */ /* 0x008fc80000000000 */
[----:B--2---:R-:W-:-:S06]  /*11f0*/  IMAD.WIDE R2, R0, 0x4, R12 ;  /* 0x0000000400027825 */ /* 0x004fcc00078e020c */
[----:B------:R-:W2:Y:S01]  /*1200*/  LDG.E R3, desc[UR6][R2.64] ;  /* 0x0000000602037981 */ /* 0x000ea2000c1e1900 */
[----:B------:R-:W-:Y:S02]  /*1210*/  ISETP.GE.AND P0, PT, R25, 0x2, PT ;  /* 0x000000021900780c */ /* 0x000fe40003f06270 */
[----:B------:R-:W-:-:S05]  /*1220*/  IADD3 R9, PT, PT, R7, R0, RZ ;  /* 0x0000000007097210 */ /* 0x000fca0007ffe0ff */
[----:B----4-:R-:W-:-:S05]  /*1230*/  IMAD.WIDE R8, R9, 0x4, R14 ;  /* 0x0000000409087825 */ /* 0x010fca00078e020e */
[----:B--2---:R2:W-:Y:S01]  /*1240*/  STG.E desc[UR6][R8.64], R3 ;  /* 0x0000000308007986 */ /* 0x0045e2000c101906 */
[----:B------:R-:W-:Y:S05]  /*1250*/  @!P0 EXIT ;  /* 0x000000000000894d */ /* 0x000fea0003800000 */
[----:B0-----:R-:W-:Y:S01]  /*1260*/  VIADD R23, R25, 0xfffffffe ;  /* 0xfffffffe19177836 */ /* 0x001fe20000000000 */
[----:B------:R-:W-:-:S04]  /*1270*/  LOP3.LUT R6, R0, 0x7, RZ, 0xc0, !PT ;  /* 0x0000000700067812 */ /* 0x000fc800078ec0ff */
[----:B------:R-:W-:-:S13]  /*1280*/  ISETP.GE.U32.AND P0, PT, R23, 0x7, PT ;  /* 0x000000071700780c */ /* 0x000fda0003f06070 */
[----:B------:R-:W-:Y:S05]  /*1290*/  @!P0 BRA `(.L_x_135) ;  /* 0x0000000000f08947 */ /* 0x000fea0003800000 */
[----:B--2---:R-:W0:Y:S01]  /*12a0*/  LDC.64 R2, c[0x0][0x390] ;  /* 0x0000e400ff027b82 */ /* 0x004e220000000a00 */
[----:B------:R-:W2:Y:S01]  /*12b0*/  LDCU.64 UR4, c[0x0][0x3a0] ;  /* 0x00007400ff0477ac */ /* 0x000ea20008000a00 */
[----:B-1----:R-:W-:Y:S01]  /*12c0*/  LEA R17, P0, R7, 0xfffffff4, 0x2 ;  /* 0xfffffff407117811 */ /* 0x002fe200078010ff */
[----:B------:R-:W-:Y:S01]  /*12d0*/  IMAD R25, R25, UR8, R25 ;  /* 0x0000000819197c24 */ /* 0x000fe2000f8e0219 */
[----:B------:R-:W-:Y:S02]  /*12e0*/  LOP3.LUT R22, R0, 0xfffffff8, RZ, 0xc0, !PT ;  /* 0xfffffff800167812 */ /* 0x000fe400078ec0ff */
[----:B------:R-:W-:Y:S02]  /*12f0*/  LEA.HI.X R16, R7, 0xffffffff, R4, 0x2, P0 ;  /* 0xffffffff07107811 */ /* 0x000fe400000f1404 */
[----:B------:R-:W1:Y:S01]  /*1300*/  LDC.64 R8, c[0x0][0x398] ;  /* 0x0000e600ff087b82 */ /* 0x000e620000000a00 */
[----:B------:R-:W-:Y:S01]  /*1310*/  IADD3 R25, PT, PT, R25, -0x2, RZ ;  /* 0xfffffffe19197810 */ /* 0x000fe20007ffe0ff */
[----:B------:R-:W-:Y:S01]  /*1320*/  IMAD.MOV R22, RZ, RZ, -R22 ;  /* 0x000000ffff167224 */ /* 0x000fe200078e0a16 */
[----:B--2---:R-:W-:-:S04]  /*1330*/  UIADD3 UR4, UP0, UPT, UR4, -0xc, URZ ;  /* 0xfffffff404047890 */ /* 0x004fc8000ff1e0ff */
[----:B------:R-:W-:Y:S01]  /*1340*/  UIADD3.X UR5, UPT, UPT, UR5, -0x1, URZ, UP0, !UPT ;  /* 0xffffffff05057890 */ /* 0x000fe200087fe4ff */
[----:B0-----:R-:W-:-:S05]  /*1350*/  IADD3 R2, P2, PT, R17, R2, RZ ;  /* 0x0000000211027210 */ /* 0x001fca0007f5e0ff */
[----:B------:R-:W-:Y:S01]  /*1360*/  IMAD.X R3, R16, 0x1, R3, P2 ;  /* 0x0000000110037824 */ /* 0x000fe200010e0603 */
[----:B-1----:R-:W-:-:S04]  /*1370*/  IADD3 R8, P1, PT, R17, R8, RZ ;  /* 0x0000000811087210 */ /* 0x002fc80007f3e0ff */
[----:B------:R-:W-:-:S09]  /*1380*/  IADD3.X R9, PT, PT, R16, R9, RZ, P1, !PT ;  /* 0x0000000910097210 */ /* 0x000fd20000ffe4ff */
.L_x_136:
[----:B---3--:R-:W-:Y:S01]  /*1390*/  MOV R20, UR4 ;  /* 0x0000000400147c02 */ /* 0x008fe20008000f00 */
        /* <DEDUP_REMOVED lines=25> */
[----:B------:R-:W3:Y:S04]  /*1530*/  LDG.E R26, desc[UR6][R16.64+-0x8] ;  /* 0xfffff806101a7981 */ /* 0x000ee8000c1e1900 */
[----:B------:R-:W3:Y:S02]  /*1540*/  LDG.E R28, desc[UR6][R18.64+-0x8] ;  /* 0xfffff806121c7981 */ /* 0x000ee4000c1e1900 */
[----:B---3--:R-:W-:-:S05]  /*1550*/  FFMA R26, R29, -R28, R26 ;  /* 0x8000001c1d1a7223 */ /* 0x008fca000000001a */
[----:B------:R3:W-:Y:S04]  /*1560*/  STG.E desc[UR6][R20.64+-0x8], R26 ;  /* 0xfffff81a14007986 */ /* 0x0007e8000c101906 */
[----:B--2---:R-:W0:Y:S04]  /*1570*/  LDG.E R24, desc[UR6][R16.64+-0xc] ;  /* 0xfffff40610187981 */ /* 0x004e28000c1e1900 */
[----:B------:R-:W0:Y:S02]  /*1580*/  LDG.E R28, desc[UR6][R18.64+-0xc] ;  /* 0xfffff406121c7981 */ /* 0x000e24000c1e1900 */
[----:B0-----:R-:W-:-:S05]  /*1590*/  FFMA R27, R26, -R28, R24 ;  /* 0x8000001c1a1b7223 */ /* 0x001fca0000000018 */
[----:B------:R3:W-:Y:S04]  /*15a0*/  STG.E desc[UR6][R20.64+-0xc], R27 ;  /* 0xfffff41b14007986 */ /* 0x0007e8000c101906 */
[----:B------:R-:W1:Y:S04]  /*15b0*/  LDG.E R24, desc[UR6][R16.64+-0x10] ;  /* 0xfffff00610187981 */ /* 0x000e68000c1e1900 */
[----:B------:R-:W1:Y:S01]  /*15c0*/  LDG.E R28, desc[UR6][R18.64+-0x10] ;  /* 0xfffff006121c7981 */ /* 0x000e62000c1e1900 */
[----:B------:R-:W-:-:S04]  /*15d0*/  IADD3 R22, PT, PT, R22, 0x8, RZ ;  /* 0x0000000816167810 */ /* 0x000fc80007ffe0ff */
[----:B------:R-:W-:Y:S01]  /*15e0*/  ISETP.NE.AND P0, PT, R22, RZ, PT ;  /* 0x000000ff1600720c */ /* 0x000fe20003f05270 */
[----:B------:R-:W-:Y:S01]  /*15f0*/  VIADD R5, R5, 0xfffffff8 ;  /* 0xfffffff805057836 */ /* 0x000fe20000000000 */
[----:B------:R-:W-:Y:S01]  /*1600*/  IADD3 R23, PT, PT, R23, -0x8, RZ ;  /* 0xfffffff817177810 */ /* 0x000fe20007ffe0ff */
[----:B------:R-:W-:Y:S02]  /*1610*/  VIADD R25, R25, 0xfffffff8 ;  /* 0xfffffff819197836 */ /* 0x000fe40000000000 */
[----:B-1----:R-:W-:-:S05]  /*1620*/  FFMA R29, R27, -R28, R24 ;  /* 0x8000001c1b1d7223 */ /* 0x002fca0000000018 */
[----:B------:R3:W-:Y:S03]  /*1630*/  STG.E desc[UR6][R20.64+-0x10], R29 ;  /* 0xfffff01d14007986 */ /* 0x0007e6000c101906 */
[----:B------:R-:W-:Y:S05]  /*1640*/  @P0 BRA `(.L_x_136) ;  /* 0xfffffffc00500947 */ /* 0x000fea000383ffff */
[----:B------:R-:W-:-:S07]  /*1650*/  IADD3 R23, PT, PT, R5, -0x2, RZ ;  /* 0xfffffffe05177810 */ /* 0x000fce0007ffe0ff */
.L_x_135:
[----:B------:R-:W-:-:S13]  /*1660*/  ISETP.NE.AND P0, PT, R6, RZ, PT ;  /* 0x000000ff0600720c */ /* 0x000fda0003f05270 */
[----:B------:R-:W-:Y:S05]  /*1670*/  @!P0 EXIT ;  /* 0x000000000000894d */ /* 0x000fea0003800000 */
[----:B------:R-:W-:Y:S02]  /*1680*/  ISETP.GE.U32.AND P0, PT, R6, 0x4, PT ;  /* 0x000000040600780c */ /* 0x000fe40003f06070 */
[----:B-1-3--:R-:W-:-:S04]  /*1690*/  LOP3.LUT R21, R0, 0x3, RZ, 0xc0, !PT ;  /* 0x0000000300157812 */ /* 0x00afc800078ec0ff */
[----:B------:R-:W-:-:S07]  /*16a0*/  ISETP.NE.AND P1, PT, R21, RZ, PT ;  /* 0x000000ff1500720c */ /* 0x000fce0003f25270 */
[----:B------:R-:W-:Y:S06]  /*16b0*/  @!P0 BRA `(.L_x_137) ;  /* 0x00000000006c8947 */ /* 0x000fec0003800000 */
[----:B------:R-:W-:Y:S02]  /*16c0*/  IMAD.IADD R17, R7, 0x1, R23 ;  /* 0x0000000107117824 */ /* 0x000fe400078e0217 */
[----:B--2---:R-:W-:-:S04]  /*16d0*/  IMAD.WIDE R2, R23, 0x4, R12 ;  /* 0x0000000417027825 */ /* 0x004fc800078e020c */
[----:B------:R-:W-:Y:S01]  /*16e0*/  IMAD.WIDE R8, R23, 0x4, R10 ;  /* 0x0000000417087825 */ /* 0x000fe200078e020a */
[----:B------:R-:W2:Y:S03]  /*16f0*/  LDG.E R5, desc[UR6][R2.64] ;  /* 0x0000000602057981 */ /* 0x000ea6000c1e1900 */
[----:B------:R-:W-:Y:S01]  /*1700*/  IMAD.WIDE R16, R17, 0x4, R14 ;  /* 0x0000000411107825 */ /* 0x000fe200078e020e */
[----:B------:R-:W2:Y:S04]  /*1710*/  LDG.E R6, desc[UR6][R8.64] ;  /* 0x0000000608067981 */ /* 0x000ea8000c1e1900 */
[----:B------:R-:W2:Y:S01]  /*1720*/  LDG.E R18, desc[UR6][R16.64+0x4] ;  /* 0x0000040610127981 */ /* 0x000ea2000c1e1900 */
[----:B------:R-:W-:Y:S01]  /*1730*/  IADD3 R22, P0, PT, R7, R23, RZ ;  /* 0x0000001707167210 */ /* 0x000fe20007f1e0ff */
[----:B--2---:R-:W-:-:S02]  /*1740*/  FFMA R5, -R6, R18, R5 ;  /* 0x0000001206057223 */ /* 0x004fc40000000105 */
[----:B------:R-:W0:Y:S03]  /*1750*/  LDC.64 R18, c[0x0][0x3a0] ;  /* 0x0000e800ff127b82 */ /* 0x000e260000000a00 */
[----:B------:R1:W-:Y:S04]  /*1760*/  STG.E desc[UR6][R16.64], R5 ;  /* 0x0000000510007986 */ /* 0x0003e8000c101906 */
[----:B------:R-:W2:Y:S04]  /*1770*/  LDG.E R6, desc[UR6][R2.64+-0x4] ;  /* 0xfffffc0602067981 */ /* 0x000ea8000c1e1900 */
[----:B------:R-:W2:Y:S01]  /*1780*/  LDG.E R20, desc[UR6][R8.64+-0x4] ;  /* 0xfffffc0608147981 */ /* 0x000ea2000c1e1900 */
[----:B------:R-:W-:-:S02]  /*1790*/  LEA.HI.X.SX32 R24, R23, R4, 0x1, P0 ;  /* 0x0000000417187211 */ /* 0x000fc400000f0eff */
[----:B0-----:R-:W-:-:S04]  /*17a0*/  LEA R18, P0, R22, R18, 0x2 ;  /* 0x0000001216127211 */ /* 0x001fc800078010ff */
[----:B------:R-:W-:Y:S01]  /*17b0*/  LEA.HI.X R19, R22, R19, R24, 0x2, P0 ;  /* 0x0000001316137211 */ /* 0x000fe200000f1418 */
[----:B--2---:R-:W-:-:S05]  /*17c0*/  FFMA R25, R5, -R20, R6 ;  /* 0x8000001405197223 */ /* 0x004fca0000000006 */
[----:B------:R0:W-:Y:S04]  /*17d0*/  STG.E desc[UR6][R18.64+-0x4], R25 ;  /* 0xfffffc1912007986 */ /* 0x0001e8000c101906 */
[----:B------:R-:W2:Y:S04]  /*17e0*/  LDG.E R6, desc[UR6][R2.64+-0x8] ;  /* 0xfffff80602067981 */ /* 0x000ea8000c1e1900 */
[----:B-1----:R-:W2:Y:S02]  /*17f0*/  LDG.E R5, desc[UR6][R8.64+-0x8] ;  /* 0xfffff80608057981 */ /* 0x002ea4000c1e1900 */
[----:B--2---:R-:W-:-:S05]  /*1800*/  FFMA R5, R25, -R5, R6 ;  /* 0x8000000519057223 */ /* 0x004fca0000000006 */
[----:B------:R0:W-:Y:S04]  /*1810*/  STG.E desc[UR6][R18.64+-0x8], R5 ;  /* 0xfffff80512007986 */ /* 0x0001e8000c101906 */
[----:B------:R-:W2:Y:S04]  /*1820*/  LDG.E R6, desc[UR6][R2.64+-0xc] ;  /* 0xfffff40602067981 */ /* 0x000ea8000c1e1900 */
[----:B------:R-:W2:Y:S01]  /*1830*/  LDG.E R16, desc[UR6][R8.64+-0xc] ;  /* 0xfffff40608107981 */ /* 0x000ea2000c1e1900 */
[----:B------:R-:W-:Y:S01]  /*1840*/  IADD3 R23, PT, PT, R23, -0x4, RZ ;  /* 0xfffffffc17177810 */ /* 0x000fe20007ffe0ff */
[----:B--2---:R-:W-:-:S05]  /*1850*/  FFMA R17, R5, -R16, R6 ;  /* 0x8000001005117223 */ /* 0x004fca0000000006 */
[----:B------:R0:W-:Y:S02]  /*1860*/  STG.E desc[UR6][R18.64+-0xc], R17 ;  /* 0xfffff41112007986 */ /* 0x0001e4000c101906 */
.L_x_137:
[----:B------:R-:W-:Y:S05]  /*1870*/  @!P1 EXIT ;  /* 0x000000000000994d */ /* 0x000fea0003800000 */
[----:B------:R-:W-:Y:S02]  /*1880*/  ISETP.NE.AND P0, PT, R21, 0x1, PT ;  /* 0x000000011500780c */ /* 0x000fe40003f05270 */
[----:B------:R-:W-:-:S04]  /*1890*/  LOP3.LUT R0, R0, 0x1, RZ, 0xc0, !PT ;  /* 0x0000000100007812 */ /* 0x000fc800078ec0ff */
[----:B------:R-:W-:-:S07]  /*18a0*/  ISETP.NE.U32.AND P1, PT, R0, 0x1, PT ;  /* 0x000000010000780c */ /* 0x000fce0003f25070 */
[----:B------:R-:W-:Y:S06]  /*18b0*/  @!P0 BRA `(.L_x_138) ;  /* 0x00000000004c8947 */ /* 0x000fec0003800000 */
[----:B0-----:R-:W-:Y:S01]  /*18c0*/  IMAD.IADD R17, R7, 0x1, R23 ;  /* 0x0000000107117824 */ /* 0x001fe200078e0217 */
[----:B------:R-:W0:Y:S01]  /*18d0*/  LDC.64 R20, c[0x0][0x3a0] ;  /* 0x0000e800ff147b82 */ /* 0x000e220000000a00 */
[----:B--2---:R-:W-:-:S04]  /*18e0*/  IMAD.WIDE R8, R23, 0x4, R12 ;  /* 0x0000000417087825 */ /* 0x004fc800078e020c */
        /* <DEDUP_REMOVED lines=11> */
[----:B0-----:R-:W-:-:S04]  /*19a0*/  LEA R4, P0, R5, R20, 0x2 ;  /* 0x0000001405047211 */ /* 0x001fc800078010ff */
[----:B------:R-:W-:Y:S02]  /*19b0*/  LEA.HI.X R5, R5, R21, R18, 0x2, P0 ;  /* 0x0000001505057211 */ /* 0x000fe400000f1412 */
[----:B------:R-:W-:Y:S01]  /*19c0*/  IADD3 R23, PT, PT, R23, -0x2, RZ ;  /* 0xfffffffe17177810 */ /* 0x000fe20007ffe0ff */
[----:B--2---:R-:W-:-:S05]  /*19d0*/  FFMA R21, R19, -R6, R0 ;  /* 0x8000000613157223 */ /* 0x004fca0000000000 */
[----:B------:R1:W-:Y:S02]  /*19e0*/  STG.E desc[UR6][R4.64+-0x4], R21 ;  /* 0xfffffc1504007986 */ /* 0x0003e4000c101906 */
.L_x_138:
[----:B------:R-:W-:Y:S05]  /*19f0*/  @P1 EXIT ;  /* 0x000000000000194d */ /* 0x000fea0003800000 */
[----:B------:R-:W-:Y:S02]  /*1a00*/  IMAD.IADD R7, R7, 0x1, R23 ;  /* 0x0000000107077824 */ /* 0x000fe400078e0217 */
[----:B------:R-:W-:-:S04]  /*1a10*/  IMAD.WIDE R12, R23, 0x4, R12 ;  /* 0x00000004170c7825 */ /* 0x000fc800078e020c */
[----:B------:R-:W-:Y:S02]  /*1a20*/  IMAD.WIDE R10, R23, 0x4, R10 ;  /* 0x00000004170a7825 */ /* 0x000fe400078e020a */
[----:B------:R-:W2:Y:S02]  /*1a30*/  LDG.E R12, desc[UR6][R12.64] ;  /* 0x000000060c0c7981 */ /* 0x000ea4000c1e1900 */
[----:B------:R-:W-:Y:S02]  /*1a40*/  IMAD.WIDE R14, R7, 0x4, R14 ;  /* 0x00000004070e7825 */ /* 0x000fe400078e020e */
[----:B------:R-:W2:Y:S04]  /*1a50*/  LDG.E R11, desc[UR6][R10.64] ;  /* 0x000000060a0b7981 */ /* 0x000ea8000c1e1900 */
[----:B------:R-:W2:Y:S02]  /*1a60*/  LDG.E R0, desc[UR6][R14.64+0x4] ;  /* 0x000004060e007981 */ /* 0x000ea4000c1e1900 */
[----:B--2---:R-:W-:-:S05]  /*1a70*/  FFMA R3, -R11, R0, R12 ;  /* 0x000000000b037223 */ /* 0x004fca000000010c */
[----:B------:R-:W-:Y:S01]  /*1a80*/  STG.E desc[UR6][R14.64], R3 ;  /* 0x000000030e007986 */ /* 0x000fe2000c101906 */
[----:B------:R-:W-:Y:S05]  /*1a90*/  EXIT ;  /* 0x000000000000794d */ /* 0x000fea0003800000 */
        .weak           $__internal_4_$__cuda_sm20_rcp_rn_f32_slowpath
        .type           $__internal_4_$__cuda_sm20_rcp_rn_f32_slowpath,@function
        .size           $__internal_4_$__cuda_sm20_rcp_rn_f32_slowpath,($__internal_5_$__cuda_sm3x_div_rn_noftz_f32_slowpath - $__internal_4_$__cuda_sm20_rcp_rn_f32_slowpath)
$__internal_4_$__cuda_sm20_rcp_rn_f32_slowpath:
[----:B------:R-:W-:-:S04]  /*1aa0*/  SHF.L.U32 R26, R0, 0x1, RZ ;  /* 0x00000001001a7819 */ /* 0x000fc800000006ff */
[----:B------:R-:W-:-:S04]  /*1ab0*/  SHF.R.U32.HI R26, RZ, 0x18, R26 ;  /* 0x00000018ff1a7819 */ /* 0x000fc8000001161a */
[----:B------:R-:W-:-:S13]  /*1ac0*/  ISETP.NE.U32.AND P0, PT, R26, RZ, PT ;  /* 0x000000ff1a00720c */ /* 0x000fda0003f05070 */
[----:B------:R-:W-:Y:S05]  /*1ad0*/  @P0 BRA `(.L_x_139) ;  /* 0x00000000002c0947 */ /* 0x000fea0003800000 */
[----:B------:R-:W-:-:S05]  /*1ae0*/  IMAD.SHL.U32 R24, R0, 0x2, RZ ;  /* 0x0000000200187824 */ /* 0x000fca00078e00ff */
[----:B------:R-:W-:-:S13]  /*1af0*/  ISETP.NE.AND P0, PT, R24, RZ, PT ;  /* 0x000000ff1800720c */ /* 0x000fda0003f05270 */
[----:B------:R0:W1:Y:S01]  /*1b00*/  @!P0 MUFU.RCP R29, R0 ;  /* 0x00000000001d8308 */ /* 0x0000620000001000 */
[----:B------:R-:W-:Y:S05]  /*1b10*/  @!P0 BRA `(.L_x_140) ;  /* 0x0000000000a48947 */ /* 0x000fea0003800000 */
[----:B------:R-:W-:-:S04]  /*1b20*/  FFMA R24, R0, 1.84467440737095516160e+19, RZ ;  /* 0x5f80000000187823 */ /* 0x000fc800000000ff */
[----:B------:R-:W0:Y:S02]  /*1b30*/  MUFU.RCP R25, R24 ;  /* 0x0000001800197308 */ /* 0x000e240000001000 */
[----:B0-----:R-:W-:-:S04]  /*1b40*/  FFMA R0, R24, R25, -1 ;  /* 0xbf80000018007423 */ /* 0x001fc80000000019 */
[----:B------:R-:W-:-:S04]  /*1b50*/  FADD.FTZ R0, -R0, -RZ ;  /* 0x800000ff00007221 */ /* 0x000fc80000010100 */
[----:B------:R-:W-:-:S04]  /*1b60*/  FFMA R0, R25, R0, R25 ;  /* 0x0000000019007223 */ /* 0x000fc80000000019 */
[----:B-1----:R-:W-:Y:S01]  /*1b70*/  FFMA R29, R0, 1.84467440737095516160e+19, RZ ;  /* 0x5f800000001d7823 */ /* 0x002fe200000000ff */
[----:B------:R-:W-:Y:S06]  /*1b80*/  BRA `(.L_x_140) ;  /* 0x0000000000887947 */ /* 0x000fec0003800000 */
.L_x_139:
        /* <DEDUP_REMOVED lines=33> */
.L_x_141:
[----:B------:R2:W3:Y:S02]  /*1da0*/  MUFU.RCP R29, R0 ;  /* 0x00000000001d7308 */ /* 0x0004e40000001000 */
.L_x_140:
[----:B------:R-:W-:Y:S02]  /*1db0*/  HFMA2 R25, -RZ, RZ, 0, 0 ;  /* 0x00000000ff197431 */ /* 0x000fe400000001ff */
[----:B------:R-:W-:-:S04]  /*1dc0*/  IMAD.MOV.U32 R24, RZ, RZ, R6 ;  /* 0x000000ffff187224 */ /* 0x000fc800078e0006 */
[----:B0123--:R-:W-:Y:S05]  /*1dd0*/  RET.REL.NODEC R24 `(_Z23thomasAlgorithmPerBlockPfS_S_S_S_i) ;  /* 0xffffffe018887950 */ /* 0x00ffea0003c3ffff */
        .weak           $__internal_5_$__cuda_sm3x_div_rn_noftz_f32_slowpath
        .type           $__internal_5_$__cuda_sm3x_div_rn_noftz_f32_slowpath,@function
        .size           $__internal_5_$__cuda_sm3x_div_rn_noftz_f32_slowpath,(.L_x_156 - $__internal_5_$__cuda_sm3x_div_rn_noftz_f32_slowpath)
$__internal_5_$__cuda_sm3x_div_rn_noftz_f32_slowpath:
[----:B------:R-:W-:Y:S02]  /*1de0*/  SHF.R.U32.HI R14, RZ, 0x17, R3 ;  /* 0x00000017ff0e7819 */ /* 0x000fe40000011603 */
        /* <DEDUP_REMOVED lines=32> */
.L_x_142:
[----:B------:R-:W-:Y:S02]  /*1ff0*/  LEA R16, R14, 0xc0800000, 0x17 ;  /* 0xc08000000e107811 */ /* 0x000fe400078eb8ff */
        /* <DEDUP_REMOVED lines=27> */
[CCC-:B------:R-:W-:Y:S01]  /*21b0*/  FFMA.RZ R6, R3.reuse, R17.reuse, R18.reuse ;  /* 0x0000001103067223 */ /* 0x1c0fe2000000c012 */
[C---:B------:R-:W-:Y:S02]  /*21c0*/  IADD3 R15, PT, PT, R16.reuse, 0x20, RZ ;  /* 0x00000020100f7810 */ /* 0x040fe40007ffe0ff */
[----:B------:R-:W-:Y:S02]  /*21d0*/  ISETP.NE.AND P2, PT, R16, RZ, PT ;  /* 0x000000ff1000720c */ /* 0x000fe40003f45270 */
[----:B------:R-:W-:Y:S01]  /*21e0*/  LOP3.LUT R14, R6, 0x7fffff, RZ, 0xc0, !PT ;  /* 0x007fffff060e7812 */ /* 0x000fe200078ec0ff */
[CCC-:B------:R-:W-:Y:S01]  /*21f0*/  FFMA.RP R6, R3.reuse, R17.reuse, R18.reuse ;  /* 0x0000001103067223 */ /* 0x1c0fe20000008012 */
[----:B------:R-:W-:Y:S01]  /*2200*/  FFMA.RM R3, R3, R17, R18 ;  /* 0x0000001103037223 */ /* 0x000fe20000004012 */
        /* <DEDUP_REMOVED lines=16> */
.L_x_148:
[----:B------:R-:W-:-:S04]  /*2310*/  LOP3.LUT R0, R0, 0x80000000, RZ, 0xc0, !PT ;  /* 0x8000000000007812 */ /* 0x000fc800078ec0ff */
[----:B------:R-:W-:Y:S01]  /*2320*/  LOP3.LUT R0, R0, 0x7f800000, RZ, 0xfc, !PT ;  /* 0x7f80000000007812 */ /* 0x000fe200078efcff */
[----:B------:R-:W-:Y:S06]  /*2330*/  BRA `(.L_x_149) ;  /* 0x0000000000287947 */ /* 0x000fec0003800000 */
.L_x_147:
[----:B------:R-:W-:Y:S01]  /*2340*/  IMAD R0, R15, 0x800000, R0 ;  /* 0x008000000f007824 */ /* 0x000fe200078e0200 */
[----:B------:R-:W-:Y:S06]  /*2350*/  BRA `(.L_x_149) ;  /* 0x0000000000207947 */ /* 0x000fec0003800000 */
.L_x_146:
[----:B------:R-:W-:-:S04]  /*2360*/  LOP3.LUT R0, R3, 0x80000000, R0, 0x48, !PT ;  /* 0x8000000003007812 */ /* 0x000fc800078e4800 */
[----:B------:R-:W-:Y:S01]  /*2370*/  LOP3.LUT R0, R0, 0x7f800000, RZ, 0xfc, !PT ;  /* 0x7f80000000007812 */ /* 0x000fe200078efcff */
[----:B------:R-:W-:Y:S06]  /*2380*/  BRA `(.L_x_149) ;  /* 0x0000000000147947 */ /* 0x000fec0003800000 */
.L_x_145:
[----:B------:R-:W-:Y:S01]  /*2390*/  LOP3.LUT R0, R3, 0x80000000, R0, 0x48, !PT ;  /* 0x8000000003007812 */ /* 0x000fe200078e4800 */
[----:B------:R-:W-:Y:S06]  /*23a0*/  BRA `(.L_x_149) ;  /* 0x00000000000c7947 */ /* 0x000fec0003800000 */
.L_x_144:
[----:B------:R-:W0:Y:S01]  /*23b0*/  MUFU.RSQ R0, -QNAN ;  /* 0xffc0000000007908 */ /* 0x000e220000001400 */
[----:B------:R-:W-:Y:S05]  /*23c0*/  BRA `(.L_x_149) ;  /* 0x0000000000047947 */ /* 0x000fea0003800000 */
.L_x_143:
[----:B------:R-:W-:-:S07]  /*23d0*/  FADD.FTZ R0, R0, R3 ;  /* 0x0000000300007221 */ /* 0x000fce0000010000 */
.L_x_149:
[----:B------:R-:W-:-:S04]  /*23e0*/  HFMA2 R3, -RZ, RZ, 0, 0 ;  /* 0x00000000ff037431 */ /* 0x000fc800000001ff */
[----:B0-----:R-:W-:Y:S05]  /*23f0*/  RET.REL.NODEC R2 `(_Z23thomasAlgorithmPerBlockPfS_S_S_S_i) ;  /* 0xffffffdc02007950 */ /* 0x001fea0003c3ffff */
.L_x_150:
        /* <DEDUP_REMOVED lines=16> */
.L_x_156:


//--------------------- .nv.shared._Z11PDE_diff_k4ffffffiPA16384_A1024_fi --------------------------
	.section	.nv.shared._Z11PDE_diff_k4ffffffiPA16384_A1024_fi,"aw",@nobits
	.sectionflags	@""
	.align	16
	.zero		1024


//--------------------- .nv.shared.reserved.0     --------------------------
	.section	.nv.shared.reserved.0,"aw",@nobits
	.weak		__nv_reservedSMEM_offset_0_alias
	.size		__nv_reservedSMEM_offset_0_alias, 0, 64
	.other		__nv_reservedSMEM_offset_0_alias,@"STO_CUDA_RESERVED_SHARED STV_DEFAULT"
__nv_reservedSMEM_offset_0_alias:
	.zero		0
	.zero		64


//--------------------- .nv.shared._Z24thomasAlgorithmPerThreadPfS_S_S_S_ii --------------------------
	.section	.nv.shared._Z24thomasAlgorithmPerThreadPfS_S_S_S_ii,"aw",@nobits
	.sectionflags	@""
	.align	16
	.zero		1024


//--------------------- .nv.shared._Z23thomasAlgorithmPerBlockPfS_S_S_S_i --------------------------
	.section	.nv.shared._Z23thomasAlgorithmPerBlockPfS_S_S_S_i,"aw",@nobits
	.sectionflags	@""
	.align	16
	.zero		1024


//--------------------- .nv.constant0._Z11PDE_diff_k4ffffffiPA16384_A1024_fi --------------------------
	.section	.nv.constant0._Z11PDE_diff_k4ffffffiPA16384_A1024_fi,"a",@progbits
	.sectionflags	@""
	.align	4
.nv.constant0._Z11PDE_diff_k4ffffffiPA16384_A1024_fi:
	.zero		940


//--------------------- .nv.constant0._Z24thomasAlgorithmPerThreadPfS_S_S_S_ii --------------------------
	.section	.nv.constant0._Z24thomasAlgorithmPerThreadPfS_S_S_S_ii,"a",@progbits
	.sectionflags	@""
	.align	4
.nv.constant0._Z24thomasAlgorithmPerThreadPfS_S_S_S_ii:
	.zero		944


//--------------------- .nv.constant0._Z23thomasAlgorithmPerBlockPfS_S_S_S_i --------------------------
	.section	.nv.constant0._Z23thomasAlgorithmPerBlockPfS_S_S_S_i,"a",@progbits
	.sectionflags	@""
	.align	4
.nv.constant0._Z23thomasAlgorithmPerBlockPfS_S_S_S_i:
	.zero		940


//--------------------- SYMBOLS --------------------------

	.type		.nv.reservedSmem.offset0,@object
	.size		.nv.reservedSmem.offset0,0x4
	.type		.nv.reservedSmem.cap,@object
	.size		.nv.reservedSmem.cap,0x4
